//
// Generated by NVIDIA NVVM Compiler
//
// Compiler Build ID: CL-36424714
// Cuda compilation tools, release 13.0, V13.0.88
// Based on NVVM 20.0.0
//

.version 9.0
.target sm_100
.address_size 64

	// .globl	_Z17init_image_kernelPf

.visible .entry _Z17init_image_kernelPf(
	.param .u64 .ptr .align 1 _Z17init_image_kernelPf_param_0
)
{
	.reg .b32 	%r<8>;
	.reg .b64 	%rd<9>;

	ld.param.u64 	%rd1, [_Z17init_image_kernelPf_param_0];
	cvta.to.global.u64 	%rd2, %rd1;
	mov.u32 	%r1, %ctaid.x;
	mov.u32 	%r2, %ctaid.y;
	mov.u32 	%r3, %tid.x;
	mov.u32 	%r4, %ntid.x;
	mad.lo.s32 	%r5, %r2, %r4, %r3;
	cvt.u64.u32 	%rd3, %r5;
	mul.wide.u32 	%rd4, %r1, %r4;
	mov.u32 	%r6, %nctaid.y;
	cvt.u64.u32 	%rd5, %r6;
	mad.lo.s64 	%rd6, %rd4, %rd5, %rd3;
	shl.b64 	%rd7, %rd6, 2;
	add.s64 	%rd8, %rd2, %rd7;
	mov.b32 	%r7, 0;
	st.global.u32 	[%rd8], %r7;
	ret;

}
	// .globl	_Z21backprojection_kernelPfS_S_S_S_fffffffj
.visible .entry _Z21backprojection_kernelPfS_S_S_S_fffffffj(
	.param .u64 .ptr .align 1 _Z21backprojection_kernelPfS_S_S_S_fffffffj_param_0,
	.param .u64 .ptr .align 1 _Z21backprojection_kernelPfS_S_S_S_fffffffj_param_1,
	.param .u64 .ptr .align 1 _Z21backprojection_kernelPfS_S_S_S_fffffffj_param_2,
	.param .u64 .ptr .align 1 _Z21backprojection_kernelPfS_S_S_S_fffffffj_param_3,
	.param .u64 .ptr .align 1 _Z21backprojection_kernelPfS_S_S_S_fffffffj_param_4,
	.param .f32 _Z21backprojection_kernelPfS_S_S_S_fffffffj_param_5,
	.param .f32 _Z21backprojection_kernelPfS_S_S_S_fffffffj_param_6,
	.param .f32 _Z21backprojection_kernelPfS_S_S_S_fffffffj_param_7,
	.param .f32 _Z21backprojection_kernelPfS_S_S_S_fffffffj_param_8,
	.param .f32 _Z21backprojection_kernelPfS_S_S_S_fffffffj_param_9,
	.param .f32 _Z21backprojection_kernelPfS_S_S_S_fffffffj_param_10,
	.param .f32 _Z21backprojection_kernelPfS_S_S_S_fffffffj_param_11,
	.param .u32 _Z21backprojection_kernelPfS_S_S_S_fffffffj_param_12
)
{
	.reg .pred 	%p<10>;
	.reg .b32 	%r<14>;
	.reg .b32 	%f<50>;
	.reg .b64 	%rd<49>;
	.reg .b64 	%fd<8>;

	ld.param.u64 	%rd11, [_Z21backprojection_kernelPfS_S_S_S_fffffffj_param_2];
	ld.param.u64 	%rd12, [_Z21backprojection_kernelPfS_S_S_S_fffffffj_param_3];
	ld.param.u64 	%rd13, [_Z21backprojection_kernelPfS_S_S_S_fffffffj_param_4];
	ld.param.f32 	%f10, [_Z21backprojection_kernelPfS_S_S_S_fffffffj_param_5];
	ld.param.f32 	%f11, [_Z21backprojection_kernelPfS_S_S_S_fffffffj_param_6];
	ld.param.f32 	%f12, [_Z21backprojection_kernelPfS_S_S_S_fffffffj_param_7];
	ld.param.f32 	%f13, [_Z21backprojection_kernelPfS_S_S_S_fffffffj_param_8];
	ld.param.f32 	%f7, [_Z21backprojection_kernelPfS_S_S_S_fffffffj_param_9];
	ld.param.f32 	%f8, [_Z21backprojection_kernelPfS_S_S_S_fffffffj_param_10];
	cvta.to.global.u64 	%rd14, %rd13;
	cvta.to.global.u64 	%rd15, %rd12;
	cvta.to.global.u64 	%rd16, %rd11;
	mov.u32 	%r4, %ctaid.x;
	mov.u32 	%r5, %ctaid.y;
	mov.u32 	%r6, %tid.x;
	mov.u32 	%r7, %ntid.x;
	mad.lo.s32 	%r8, %r5, %r7, %r6;
	cvt.u64.u32 	%rd17, %r8;
	mul.wide.u32 	%rd18, %r4, %r7;
	mov.u32 	%r9, %nctaid.y;
	cvt.u64.u32 	%rd19, %r9;
	mad.lo.s64 	%rd1, %rd18, %rd19, %rd17;
	mul.wide.u32 	%rd20, %r4, 4;
	add.s64 	%rd21, %rd16, %rd20;
	ld.global.f32 	%f14, [%rd21];
	sub.f32 	%f15, %f14, %f10;
	mul.wide.u32 	%rd22, %r5, 4;
	add.s64 	%rd23, %rd15, %rd22;
	ld.global.f32 	%f16, [%rd23];
	sub.f32 	%f17, %f16, %f11;
	mul.wide.u32 	%rd24, %r6, 4;
	add.s64 	%rd25, %rd14, %rd24;
	ld.global.f32 	%f18, [%rd25];
	sub.f32 	%f19, %f18, %f12;
	mul.f32 	%f20, %f11, %f11;
	fma.rn.f32 	%f21, %f10, %f10, %f20;
	sqrt.rn.f32 	%f22, %f21;
	mul.f32 	%f23, %f17, %f17;
	fma.rn.f32 	%f24, %f15, %f15, %f23;
	sqrt.rn.f32 	%f25, %f24;
	neg.f32 	%f26, %f10;
	mul.f32 	%f27, %f15, %f26;
	mul.f32 	%f28, %f11, %f17;
	sub.f32 	%f29, %f27, %f28;
	div.rn.f32 	%f30, %f29, %f22;
	div.rn.f32 	%f31, %f30, %f25;
	abs.f32 	%f1, %f31;
	div.rn.f32 	%f2, %f13, %f1;
	sub.f32 	%f3, %f25, %f2;
	mul.f32 	%f32, %f3, %f3;
	fma.rn.f32 	%f4, %f19, %f19, %f32;
	div.rn.f32 	%f33, %f19, %f3;
	abs.f32 	%f34, %f33;
	cvt.f64.f32 	%fd1, %f34;
	cvt.f64.f32 	%fd2, %f13;
	mov.f64 	%fd3, 0d4024000000000000;
	div.rn.f64 	%fd4, %fd3, %fd2;
	cvt.f64.f32 	%fd5, %f1;
	div.rn.f64 	%fd6, %fd4, %fd5;
	abs.f64 	%fd7, %fd6;
	setp.leu.f64 	%p1, %fd7, %fd1;
	@%p1 bra 	$L__BB1_10;
	ld.param.f32 	%f49, [_Z21backprojection_kernelPfS_S_S_S_fffffffj_param_11];
	sqrt.rn.f32 	%f35, %f4;
	neg.f32 	%f36, %f35;
	setp.gt.f32 	%p2, %f3, 0f00000000;
	selp.f32 	%f37, %f35, %f36, %p2;
	add.f32 	%f38, %f2, %f37;
	div.rn.f32 	%f39, %f3, %f35;
	mul.f32 	%f40, %f1, %f39;
	mul.f32 	%f41, %f38, %f38;
	div.rn.f32 	%f5, %f40, %f41;
	div.rn.f32 	%f42, %f38, %f7;
	sub.f32 	%f43, %f42, %f8;
	mul.f32 	%f6, %f49, %f43;
	mov.b32 	%r1, %f6;
	abs.f32 	%f44, %f6;
	setp.nan.f32 	%p3, %f44, %f44;
	mov.b64 	%rd26, -9223372036854775808;
	mov.u64 	%rd48, %rd26;
	@%p3 bra 	$L__BB1_8;
	setp.ge.f32 	%p4, %f6, 0f5F000000;
	mov.b64 	%rd48, 9223372036854775807;
	@%p4 bra 	$L__BB1_8;
	setp.le.f32 	%p5, %f6, 0fDF000000;
	mov.u64 	%rd48, %rd26;
	@%p5 bra 	$L__BB1_8;
	shr.u32 	%r10, %r1, 23;
	and.b32  	%r2, %r10, 255;
	cvt.u64.u32 	%rd30, %r1;
	shl.b64 	%rd31, %rd30, 39;
	and.b64  	%rd32, %rd31, 4611685468671574016;
	or.b64  	%rd2, %rd32, 4611686018427387904;
	setp.lt.u32 	%p6, %r2, 126;
	mov.b64 	%rd46, 0;
	mov.u64 	%rd47, %rd46;
	@%p6 bra 	$L__BB1_7;
	setp.eq.s32 	%p7, %r2, 189;
	mov.u64 	%rd46, %rd2;
	@%p7 bra 	$L__BB1_7;
	add.s32 	%r11, %r2, -125;
	shl.b64 	%rd34, %rd2, %r11;
	sub.s32 	%r12, 189, %r2;
	shr.u64 	%rd46, %rd2, %r12;
	shr.u64 	%rd47, %rd34, 63;
$L__BB1_7:
	add.s64 	%rd35, %rd47, %rd46;
	setp.lt.s32 	%p8, %r1, 0;
	neg.s64 	%rd36, %rd35;
	selp.b64 	%rd48, %rd36, %rd35, %p8;
$L__BB1_8:
	ld.param.u32 	%r13, [_Z21backprojection_kernelPfS_S_S_S_fffffffj_param_12];
	cvt.u64.u32 	%rd37, %r13;
	setp.ge.u64 	%p9, %rd48, %rd37;
	@%p9 bra 	$L__BB1_10;
	ld.param.u64 	%rd45, [_Z21backprojection_kernelPfS_S_S_S_fffffffj_param_1];
	ld.param.u64 	%rd44, [_Z21backprojection_kernelPfS_S_S_S_fffffffj_param_0];
	cvta.to.global.u64 	%rd38, %rd45;
	shl.b64 	%rd39, %rd48, 2;
	add.s64 	%rd40, %rd38, %rd39;
	ld.global.f32 	%f45, [%rd40];
	div.rn.f32 	%f46, %f45, %f5;
	cvta.to.global.u64 	%rd41, %rd44;
	shl.b64 	%rd42, %rd1, 2;
	add.s64 	%rd43, %rd41, %rd42;
	ld.global.f32 	%f47, [%rd43];
	add.f32 	%f48, %f47, %f46;
	st.global.f32 	[%rd43], %f48;
$L__BB1_10:
	ret;

}


// ===== COMPILED SASS (sm_100) =====

	.target	sm_100

	.elftype	@"ET_EXEC"


//--------------------- .note.nv.tkinfo           --------------------------
	.section	.note.nv.tkinfo,"",@"SHT_NOTE"
	.sectionflags	@"SHF_NOTE_NV_TKINFO"
	.tkinfo
        /*0018*/ 	.word	0x00000002
        /*0030*/ 	.string	""
        /*0030*/ 	.string	"ptxas"
        /*0030*/ 	.string	"Cuda compilation tools, release 13.0, V13.0.88"
        /*0030*/ 	.string	"Build cuda_13.0.r13.0/compiler.36424714_0"
        /*0030*/ 	.string	"-arch sm_100 -m 64 "



//--------------------- .note.nv.cuinfo           --------------------------
	.section	.note.nv.cuinfo,"",@"SHT_NOTE"
	.sectionflags	@"SHF_NOTE_NV_CUINFO"
        /*0018*/ 	.short	0x0002
        /*001a*/ 	.short	0x0064
        /*001c*/ 	.short	0x0082
	.zero		2


//--------------------- .nv.info                  --------------------------
	.section	.nv.info,"",@"SHT_CUDA_INFO"
	.align	4


	//----- nvinfo : EIATTR_REGCOUNT
	.align		4
        /*0000*/ 	.byte	0x04, 0x2f
        /*0002*/ 	.short	(.L_1 - .L_0)
	.align		4
.L_0:
        /*0004*/ 	.word	index@(_Z17init_image_kernelPf)
        /*0008*/ 	.word	0x0000000a


	//----- nvinfo : EIATTR_FRAME_SIZE
	.align		4
.L_1:
        /*000c*/ 	.byte	0x04, 0x11
        /*000e*/ 	.short	(.L_3 - .L_2)
	.align		4
.L_2:
        /*0010*/ 	.word	index@(_Z17init_image_kernelPf)
        /*0014*/ 	.word	0x00000000


	//----- nvinfo : EIATTR_REGCOUNT
	.align		4
.L_3:
        /*0018*/ 	.byte	0x04, 0x2f
        /*001a*/ 	.short	(.L_5 - .L_4)
	.align		4
.L_4:
        /*001c*/ 	.word	index@(_Z21backprojection_kernelPfS_S_S_S_fffffffj)
        /*0020*/ 	.word	0x00000020


	//----- nvinfo : EIATTR_FRAME_SIZE
	.align		4
.L_5:
        /*0024*/ 	.byte	0x04, 0x11
        /*0026*/ 	.short	(.L_7 - .L_6)
	.align		4
.L_6:
        /*0028*/ 	.word	index@($__internal_2_$__cuda_sm3x_div_rn_noftz_f32_slowpath)
        /*002c*/ 	.word	0x00000000


	//----- nvinfo : EIATTR_FRAME_SIZE
	.align		4
.L_7:
        /*0030*/ 	.byte	0x04, 0x11
        /*0032*/ 	.short	(.L_9 - .L_8)
	.align		4
.L_8:
        /*0034*/ 	.word	index@($__internal_1_$__cuda_sm20_sqrt_rn_f32_slowpath)
        /*0038*/ 	.word	0x00000000


	//----- nvinfo : EIATTR_FRAME_SIZE
	.align		4
.L_9:
        /*003c*/ 	.byte	0x04, 0x11
        /*003e*/ 	.short	(.L_11 - .L_10)
	.align		4
.L_10:
        /*0040*/ 	.word	index@($__internal_0_$__cuda_sm20_div_rn_f64_full)
        /*0044*/ 	.word	0x00000000


	//----- nvinfo : EIATTR_FRAME_SIZE
	.align		4
.L_11:
        /*0048*/ 	.byte	0x04, 0x11
        /*004a*/ 	.short	(.L_13 - .L_12)
	.align		4
.L_12:
        /*004c*/ 	.word	index@(_Z21backprojection_kernelPfS_S_S_S_fffffffj)
        /*0050*/ 	.word	0x00000000


	//----- nvinfo : EIATTR_MIN_STACK_SIZE
	.align		4
.L_13:
        /*0054*/ 	.byte	0x04, 0x12
        /*0056*/ 	.short	(.L_15 - .L_14)
	.align		4
.L_14:
        /*0058*/ 	.word	index@(_Z21backprojection_kernelPfS_S_S_S_fffffffj)
        /*005c*/ 	.word	0x00000000


	//----- nvinfo : EIATTR_MIN_STACK_SIZE
	.align		4
.L_15:
        /*0060*/ 	.byte	0x04, 0x12
        /*0062*/ 	.short	(.L_17 - .L_16)
	.align		4
.L_16:
        /*0064*/ 	.word	index@(_Z17init_image_kernelPf)
        /*0068*/ 	.word	0x00000000
.L_17:


//--------------------- .nv.compat                --------------------------
	.section	.nv.compat,"",@"SHT_CUDA_COMPAT_INFO"
	.align	4
        /*0000*/ 	.byte	0x02, 0x09, 0x00, 0x00, 0x02, 0x02, 0x01, 0x00, 0x02, 0x05, 0x05, 0x00, 0x03, 0x07, 0x01, 0x01
        /*0010*/ 	.byte	0x02, 0x03, 0x00, 0x00, 0x02, 0x06, 0x01, 0x00, 0x04, 0x0b, 0x08, 0x00, 0x01, 0x00, 0x00, 0x00
        /*0020*/ 	.byte	0x00, 0x00, 0x00, 0x00


//--------------------- .nv.info._Z21backprojection_kernelPfS_S_S_S_fffffffj --------------------------
	.section	.nv.info._Z21backprojection_kernelPfS_S_S_S_fffffffj,"",@"SHT_CUDA_INFO"
	.sectionflags	@""
	.align	4


	//----- nvinfo : EIATTR_CUDA_API_VERSION
	.align		4
        /*0000*/ 	.byte	0x04, 0x37
        /*0002*/ 	.short	(.L_19 - .L_18)
.L_18:
        /*0004*/ 	.word	0x00000082


	//----- nvinfo : EIATTR_KPARAM_INFO
	.align		4
.L_19:
        /*0008*/ 	.byte	0x04, 0x17
        /*000a*/ 	.short	(.L_21 - .L_20)
.L_20:
        /*000c*/ 	.word	0x00000000
        /*0010*/ 	.short	0x000c
        /*0012*/ 	.short	0x0044
        /*0014*/ 	.byte	0x00, 0xf0, 0x11, 0x00


	//----- nvinfo : EIATTR_KPARAM_INFO
	.align		4
.L_21:
        /*0018*/ 	.byte	0x04, 0x17
        /*001a*/ 	.short	(.L_23 - .L_22)
.L_22:
        /*001c*/ 	.word	0x00000000
        /*0020*/ 	.short	0x000b
        /*0022*/ 	.short	0x0040
        /*0024*/ 	.byte	0x00, 0xf0, 0x11, 0x00


	//----- nvinfo : EIATTR_KPARAM_INFO
	.align		4
.L_23:
        /*0028*/ 	.byte	0x04, 0x17
        /*002a*/ 	.short	(.L_25 - .L_24)
.L_24:
        /*002c*/ 	.word	0x00000000
        /*0030*/ 	.short	0x000a
        /*0032*/ 	.short	0x003c
        /*0034*/ 	.byte	0x00, 0xf0, 0x11, 0x00


	//----- nvinfo : EIATTR_KPARAM_INFO
	.align		4
.L_25:
        /*0038*/ 	.byte	0x04, 0x17
        /*003a*/ 	.short	(.L_27 - .L_26)
.L_26:
        /*003c*/ 	.word	0x00000000
        /*0040*/ 	.short	0x0009
        /*0042*/ 	.short	0x0038
        /*0044*/ 	.byte	0x00, 0xf0, 0x11, 0x00


	//----- nvinfo : EIATTR_KPARAM_INFO
	.align		4
.L_27:
        /*0048*/ 	.byte	0x04, 0x17
        /*004a*/ 	.short	(.L_29 - .L_28)
.L_28:
        /*004c*/ 	.word	0x00000000
        /*0050*/ 	.short	0x0008
        /*0052*/ 	.short	0x0034
        /*0054*/ 	.byte	0x00, 0xf0, 0x11, 0x00


	//----- nvinfo : EIATTR_KPARAM_INFO
	.align		4
.L_29:
        /*0058*/ 	.byte	0x04, 0x17
        /*005a*/ 	.short	(.L_31 - .L_30)
.L_30:
        /*005c*/ 	.word	0x00000000
        /*0060*/ 	.short	0x0007
        /*0062*/ 	.short	0x0030
        /*0064*/ 	.byte	0x00, 0xf0, 0x11, 0x00


	//----- nvinfo : EIATTR_KPARAM_INFO
	.align		4
.L_31:
        /*0068*/ 	.byte	0x04, 0x17
        /*006a*/ 	.short	(.L_33 - .L_32)
.L_32:
        /*006c*/ 	.word	0x00000000
        /*0070*/ 	.short	0x0006
        /*0072*/ 	.short	0x002c
        /*0074*/ 	.byte	0x00, 0xf0, 0x11, 0x00


	//----- nvinfo : EIATTR_KPARAM_INFO
	.align		4
.L_33:
        /*0078*/ 	.byte	0x04, 0x17
        /*007a*/ 	.short	(.L_35 - .L_34)
.L_34:
        /*007c*/ 	.word	0x00000000
        /*0080*/ 	.short	0x0005
        /*0082*/ 	.short	0x0028
        /*0084*/ 	.byte	0x00, 0xf0, 0x11, 0x00


	//----- nvinfo : EIATTR_KPARAM_INFO
	.align		4
.L_35:
        /*0088*/ 	.byte	0x04, 0x17
        /*008a*/ 	.short	(.L_37 - .L_36)
.L_36:
        /*008c*/ 	.word	0x00000000
        /*0090*/ 	.short	0x0004
        /*0092*/ 	.short	0x0020
        /*0094*/ 	.byte	0x00, 0xf5, 0x21, 0x00


	//----- nvinfo : EIATTR_KPARAM_INFO
	.align		4
.L_37:
        /*0098*/ 	.byte	0x04, 0x17
        /*009a*/ 	.short	(.L_39 - .L_38)
.L_38:
        /*009c*/ 	.word	0x00000000
        /*00a0*/ 	.short	0x0003
        /*00a2*/ 	.short	0x0018
        /*00a4*/ 	.byte	0x00, 0xf5, 0x21, 0x00


	//----- nvinfo : EIATTR_KPARAM_INFO
	.align		4
.L_39:
        /*00a8*/ 	.byte	0x04, 0x17
        /*00aa*/ 	.short	(.L_41 - .L_40)
.L_40:
        /*00ac*/ 	.word	0x00000000
        /*00b0*/ 	.short	0x0002
        /*00b2*/ 	.short	0x0010
        /*00b4*/ 	.byte	0x00, 0xf5, 0x21, 0x00


	//----- nvinfo : EIATTR_KPARAM_INFO
	.align		4
.L_41:
        /*00b8*/ 	.byte	0x04, 0x17
        /*00ba*/ 	.short	(.L_43 - .L_42)
.L_42:
        /*00bc*/ 	.word	0x00000000
        /*00c0*/ 	.short	0x0001
        /*00c2*/ 	.short	0x0008
        /*00c4*/ 	.byte	0x00, 0xf5, 0x21, 0x00


	//----- nvinfo : EIATTR_KPARAM_INFO
	.align		4
.L_43:
        /*00c8*/ 	.byte	0x04, 0x17
        /*00ca*/ 	.short	(.L_45 - .L_44)
.L_44:
        /*00cc*/ 	.word	0x00000000
        /*00d0*/ 	.short	0x0000
        /*00d2*/ 	.short	0x0000
        /*00d4*/ 	.byte	0x00, 0xf5, 0x21, 0x00


	//----- nvinfo : EIATTR_SPARSE_MMA_MASK
	.align		4
.L_45:
        /*00d8*/ 	.byte	0x03, 0x50
        /*00da*/ 	.short	0x0000


	//----- nvinfo : EIATTR_MAXREG_COUNT
	.align		4
        /*00dc*/ 	.byte	0x03, 0x1b
        /*00de*/ 	.short	0x00ff


	//----- nvinfo : EIATTR_MERCURY_ISA_VERSION
	.align		4
        /*00e0*/ 	.byte	0x03, 0x5f
        /*00e2*/ 	.short	0x0101


	//----- nvinfo : EIATTR_VRC_CTA_INIT_COUNT
	.align		4
        /*00e4*/ 	.byte	0x02, 0x4a
	.zero		1
	.zero		1


	//----- nvinfo : EIATTR_EXIT_INSTR_OFFSETS
	.align		4
        /*00e8*/ 	.byte	0x04, 0x1c
        /*00ea*/ 	.short	(.L_47 - .L_46)


	//   ....[0]....
.L_46:
        /*00ec*/ 	.word	0x00000a90


	//   ....[1]....
        /*00f0*/ 	.word	0x000011a0


	//   ....[2]....
        /*00f4*/ 	.word	0x00001330


	//----- nvinfo : EIATTR_CRS_STACK_SIZE
	.align		4
.L_47:
        /*00f8*/ 	.byte	0x04, 0x1e
        /*00fa*/ 	.short	(.L_49 - .L_48)
.L_48:
        /*00fc*/ 	.word	0x00000000


	//----- nvinfo : EIATTR_CBANK_PARAM_SIZE
	.align		4
.L_49:
        /*0100*/ 	.byte	0x03, 0x19
        /*0102*/ 	.short	0x0048


	//----- nvinfo : EIATTR_PARAM_CBANK
	.align		4
        /*0104*/ 	.byte	0x04, 0x0a
        /*0106*/ 	.short	(.L_51 - .L_50)
	.align		4
.L_50:
        /*0108*/ 	.word	index@(.nv.constant0._Z21backprojection_kernelPfS_S_S_S_fffffffj)
        /*010c*/ 	.short	0x0380
        /*010e*/ 	.short	0x0048


	//----- nvinfo : EIATTR_SW_WAR
	.align		4
.L_51:
        /*0110*/ 	.byte	0x04, 0x36
        /*0112*/ 	.short	(.L_53 - .L_52)
.L_52:
        /*0114*/ 	.word	0x00000008
.L_53:


//--------------------- .nv.info._Z17init_image_kernelPf --------------------------
	.section	.nv.info._Z17init_image_kernelPf,"",@"SHT_CUDA_INFO"
	.sectionflags	@""
	.align	4


	//----- nvinfo : EIATTR_CUDA_API_VERSION
	.align		4
        /*0000*/ 	.byte	0x04, 0x37
        /*0002*/ 	.short	(.L_55 - .L_54)
.L_54:
        /*0004*/ 	.word	0x00000082


	//----- nvinfo : EIATTR_KPARAM_INFO
	.align		4
.L_55:
        /*0008*/ 	.byte	0x04, 0x17
        /*000a*/ 	.short	(.L_57 - .L_56)
.L_56:
        /*000c*/ 	.word	0x00000000
        /*0010*/ 	.short	0x0000
        /*0012*/ 	.short	0x0000
        /*0014*/ 	.byte	0x00, 0xf5, 0x21, 0x00


	//----- nvinfo : EIATTR_SPARSE_MMA_MASK
	.align		4
.L_57:
        /*0018*/ 	.byte	0x03, 0x50
        /*001a*/ 	.short	0x0000


	//----- nvinfo : EIATTR_MAXREG_COUNT
	.align		4
        /*001c*/ 	.byte	0x03, 0x1b
        /*001e*/ 	.short	0x00ff


	//----- nvinfo : EIATTR_MERCURY_ISA_VERSION
	.align		4
        /*0020*/ 	.byte	0x03, 0x5f
        /*0022*/ 	.short	0x0101


	//----- nvinfo : EIATTR_VRC_CTA_INIT_COUNT
	.align		4
        /*0024*/ 	.byte	0x02, 0x4a
	.zero		1
	.zero		1


	//----- nvinfo : EIATTR_EXIT_INSTR_OFFSETS
	.align		4
        /*0028*/ 	.byte	0x04, 0x1c
        /*002a*/ 	.short	(.L_59 - .L_58)


	//   ....[0]....
.L_58:
        /*002c*/ 	.word	0x00000110


	//----- nvinfo : EIATTR_CBANK_PARAM_SIZE
	.align		4
.L_59:
        /*0030*/ 	.byte	0x03, 0x19
        /*0032*/ 	.short	0x0008


	//----- nvinfo : EIATTR_PARAM_CBANK
	.align		4
        /*0034*/ 	.byte	0x04, 0x0a
        /*0036*/ 	.short	(.L_61 - .L_60)
	.align		4
.L_60:
        /*0038*/ 	.word	index@(.nv.constant0._Z17init_image_kernelPf)
        /*003c*/ 	.short	0x0380
        /*003e*/ 	.short	0x0008


	//----- nvinfo : EIATTR_SW_WAR
	.align		4
.L_61:
        /*0040*/ 	.byte	0x04, 0x36
        /*0042*/ 	.short	(.L_63 - .L_62)
.L_62:
        /*0044*/ 	.word	0x00000008
.L_63:


//--------------------- .nv.callgraph             --------------------------
	.section	.nv.callgraph,"",@"SHT_CUDA_CALLGRAPH"
	.align	4
	.sectionentsize	8
	.align		4
        /*0000*/ 	.word	0x00000000
	.align		4
        /*0004*/ 	.word	0xffffffff
	.align		4
        /*0008*/ 	.word	0x00000000
	.align		4
        /*000c*/ 	.word	0xfffffffe
	.align		4
        /*0010*/ 	.word	0x00000000
	.align		4
        /*0014*/ 	.word	0xfffffffd
	.align		4
        /*0018*/ 	.word	0x00000000
	.align		4
        /*001c*/ 	.word	0xfffffffc


//--------------------- .text._Z21backprojection_kernelPfS_S_S_S_fffffffj --------------------------
	.section	.text._Z21backprojection_kernelPfS_S_S_S_fffffffj,"ax",@progbits
	.align	128
        .global         _Z21backprojection_kernelPfS_S_S_S_fffffffj
        .type           _Z21backprojection_kernelPfS_S_S_S_fffffffj,@function
        .size           _Z21backprojection_kernelPfS_S_S_S_fffffffj,(.L_x_53 - _Z21backprojection_kernelPfS_S_S_S_fffffffj)
        .other          _Z21backprojection_kernelPfS_S_S_S_fffffffj,@"STO_CUDA_ENTRY STV_DEFAULT"
_Z21backprojection_kernelPfS_S_S_S_fffffffj:
.text._Z21backprojection_kernelPfS_S_S_S_fffffffj:
[----:B------:R-:W-:Y:S01]  /*0000*/  LDC R1, c[0x0][0x37c] ;  /* 0x0000df00ff017b82 */ /* 0x000fe20000000800 */
[----:B------:R-:W0:Y:S07]  /*0010*/  S2R R12, SR_TID.X ;  /* 0x00000000000c7919 */ /* 0x000e2e0000002100 */
[----:B------:R-:W0:Y:S01]  /*0020*/  LDC.64 R10, c[0x0][0x3a0] ;  /* 0x0000e800ff0a7b82 */ /* 0x000e220000000a00 */
[----:B------:R-:W1:Y:S01]  /*0030*/  LDCU.64 UR4, c[0x0][0x358] ;  /* 0x00006b00ff0477ac */ /* 0x000e620008000a00 */
[----:B------:R-:W2:Y:S01]  /*0040*/  S2R R13, SR_CTAID.X ;  /* 0x00000000000d7919 */ /* 0x000ea20000002500 */
[----:B------:R-:W3:Y:S05]  /*0050*/  S2R R15, SR_CTAID.Y ;  /* 0x00000000000f7919 */ /* 0x000eea0000002600 */
[----:B------:R-:W2:Y:S08]  /*0060*/  LDC.64 R4, c[0x0][0x390] ;  /* 0x0000e400ff047b82 */ /* 0x000eb00000000a00 */
[----:B------:R-:W3:Y:S08]  /*0070*/  LDC.64 R8, c[0x0][0x398] ;  /* 0x0000e600ff087b82 */ /* 0x000ef00000000a00 */
[----:B------:R-:W4:Y:S01]  /*0080*/  LDC.64 R2, c[0x0][0x3a8] ;  /* 0x0000ea00ff027b82 */ /* 0x000f220000000a00 */
[----:B------:R-:W5:Y:S01]  /*0090*/  LDCU UR6, c[0x0][0x360] ;  /* 0x00006c00ff0677ac */ /* 0x000f620008000800 */
[----:B------:R-:W5:Y:S01]  /*00a0*/  LDCU UR8, c[0x0][0x3b0] ;  /* 0x00007600ff0877ac */ /* 0x000f620008000800 */
[----:B0-----:R-:W-:-:S04]  /*00b0*/  IMAD.WIDE.U32 R10, R12, 0x4, R10 ;  /* 0x000000040c0a7825 */ /* 0x001fc800078e000a */
[----:B--2---:R-:W-:Y:S02]  /*00c0*/  IMAD.WIDE.U32 R4, R13, 0x4, R4 ;  /* 0x000000040d047825 */ /* 0x004fe400078e0004 */
[----:B-1----:R0:W2:Y:S02]  /*00d0*/  LDG.E R10, desc[UR4][R10.64] ;  /* 0x000000040a0a7981 */ /* 0x0020a4000c1e1900 */
[----:B---3--:R-:W-:Y:S02]  /*00e0*/  IMAD.WIDE.U32 R8, R15, 0x4, R8 ;  /* 0x000000040f087825 */ /* 0x008fe400078e0008 */
[----:B------:R-:W3:Y:S04]  /*00f0*/  LDG.E R5, desc[UR4][R4.64] ;  /* 0x0000000404057981 */ /* 0x000ee8000c1e1900 */
[----:B------:R2:W3:Y:S01]  /*0100*/  LDG.E R8, desc[UR4][R8.64] ;  /* 0x0000000408087981 */ /* 0x0004e2000c1e1900 */
[----:B----4-:R-:W-:Y:S01]  /*0110*/  FMUL R7, R3, R3 ;  /* 0x0000000303077220 */ /* 0x010fe20000400000 */
[----:B------:R-:W0:Y:S03]  /*0120*/  LDCU UR7, c[0x0][0x374] ;  /* 0x00006e80ff0777ac */ /* 0x000e260008000800 */
[----:B------:R-:W-:-:S04]  /*0130*/  FFMA R24, R2, R2, R7 ;  /* 0x0000000202187223 */ /* 0x000fc80000000007 */
[----:B------:R-:W-:Y:S02]  /*0140*/  VIADD R0, R24, 0xf3000000 ;  /* 0xf300000018007836 */ /* 0x000fe40000000000 */
[----:B-----5:R-:W-:-:S03]  /*0150*/  IMAD R12, R15, UR6, R12 ;  /* 0x000000060f0c7c24 */ /* 0x020fc6000f8e020c */
[----:B------:R-:W-:Y:S01]  /*0160*/  ISETP.GT.U32.AND P0, PT, R0, 0x727fffff, PT ;  /* 0x727fffff0000780c */ /* 0x000fe20003f04070 */
[----:B------:R1:W4:Y:S01]  /*0170*/  MUFU.RSQ R15, R24 ;  /* 0x00000018000f7308 */ /* 0x0003220000001400 */
[----:B------:R-:W-:-:S04]  /*0180*/  IMAD.WIDE.U32 R6, R13, UR6, RZ ;  /* 0x000000060d067c25 */ /* 0x000fc8000f8e00ff */
[----:B------:R-:W-:Y:S02]  /*0190*/  IMAD.MOV.U32 R13, RZ, RZ, RZ ;  /* 0x000000ffff0d7224 */ /* 0x000fe400078e00ff */
[----:B0-----:R-:W-:Y:S02]  /*01a0*/  IMAD R11, R7, UR7, RZ ;  /* 0x00000007070b7c24 */ /* 0x001fe4000f8e02ff */
[----:B------:R-:W-:-:S04]  /*01b0*/  IMAD.WIDE.U32 R6, R6, UR7, R12 ;  /* 0x0000000706067c25 */ /* 0x000fc8000f8e000c */
[----:B--2---:R-:W-:Y:S01]  /*01c0*/  FADD R9, R10, -UR8 ;  /* 0x800000080a097e21 */ /* 0x004fe20008000000 */
[----:B---3--:R-:W-:Y:S01]  /*01d0*/  FADD R0, R5, -R2 ;  /* 0x8000000205007221 */ /* 0x008fe20000000000 */
[----:B------:R-:W-:Y:S01]  /*01e0*/  FADD R2, R8, -R3 ;  /* 0x8000000308027221 */ /* 0x000fe20000000000 */
[----:B------:R-:W-:Y:S01]  /*01f0*/  IMAD.IADD R3, R7, 0x1, R11 ;  /* 0x0000000107037824 */ /* 0x000fe200078e020b */
[----:B-1--4-:R-:W-:Y:S06]  /*0200*/  @!P0 BRA `(.L_x_0) ;  /* 0x0000000000188947 */ /* 0x012fec0003800000 */
[----:B------:R-:W-:Y:S01]  /*0210*/  BSSY.RECONVERGENT B0, `(.L_x_1) ;  /* 0x0000003000007945 */ /* 0x000fe20003800200 */
[----:B------:R-:W-:-:S07]  /*0220*/  MOV R14, 0x240 ;  /* 0x00000240000e7802 */ /* 0x000fce0000000f00 */
[----:B------:R-:W-:Y:S05]  /*0230*/  CALL.REL.NOINC `($__internal_1_$__cuda_sm20_sqrt_rn_f32_slowpath) ;  /* 0x0000001400b47944 */ /* 0x000fea0003c00000 */
[----:B------:R-:W-:Y:S05]  /*0240*/  BSYNC.RECONVERGENT B0 ;  /* 0x0000000000007941 */ /* 0x000fea0003800200 */
.L_x_1:
[----:B------:R-:W-:Y:S01]  /*0250*/  MOV R5, R8 ;  /* 0x0000000800057202 */ /* 0x000fe20000000f00 */
[----:B------:R-:W-:Y:S06]  /*0260*/  BRA `(.L_x_2) ;  /* 0x0000000000107947 */ /* 0x000fec0003800000 */
.L_x_0:
[----:B------:R-:W-:Y:S01]  /*0270*/  FMUL.FTZ R5, R24, R15 ;  /* 0x0000000f18057220 */ /* 0x000fe20000410000 */
[----:B------:R-:W-:-:S03]  /*0280*/  FMUL.FTZ R15, R15, 0.5 ;  /* 0x3f0000000f0f7820 */ /* 0x000fc60000410000 */
[----:B------:R-:W-:-:S04]  /*0290*/  FFMA R24, -R5, R5, R24 ;  /* 0x0000000505187223 */ /* 0x000fc80000000118 */
[----:B------:R-:W-:-:S07]  /*02a0*/  FFMA R5, R24, R15, R5 ;  /* 0x0000000f18057223 */ /* 0x000fce0000000005 */
.L_x_2:
[----:B------:R-:W-:-:S04]  /*02b0*/  FMUL R11, R2, R2 ;  /* 0x00000002020b7220 */ /* 0x000fc80000400000 */
[----:B------:R-:W-:-:S04]  /*02c0*/  FFMA R24, R0, R0, R11 ;  /* 0x0000000000187223 */ /* 0x000fc8000000000b */
[----:B------:R-:W-:Y:S01]  /*02d0*/  VIADD R4, R24, 0xf3000000 ;  /* 0xf300000018047836 */ /* 0x000fe20000000000 */
[----:B------:R0:W1:Y:S04]  /*02e0*/  MUFU.RSQ R11, R24 ;  /* 0x00000018000b7308 */ /* 0x0000680000001400 */
[----:B------:R-:W-:-:S13]  /*02f0*/  ISETP.GT.U32.AND P0, PT, R4, 0x727fffff, PT ;  /* 0x727fffff0400780c */ /* 0x000fda0003f04070 */
[----:B01----:R-:W-:Y:S05]  /*0300*/  @!P0 BRA `(.L_x_3) ;  /* 0x0000000000188947 */ /* 0x003fea0003800000 */
[----:B------:R-:W-:Y:S01]  /*0310*/  BSSY.RECONVERGENT B0, `(.L_x_4) ;  /* 0x0000003000007945 */ /* 0x000fe20003800200 */
[----:B------:R-:W-:-:S07]  /*0320*/  MOV R14, 0x340 ;  /* 0x00000340000e7802 */ /* 0x000fce0000000f00 */
[----:B------:R-:W-:Y:S05]  /*0330*/  CALL.REL.NOINC `($__internal_1_$__cuda_sm20_sqrt_rn_f32_slowpath) ;  /* 0x0000001400747944 */ /* 0x000fea0003c00000 */
[----:B------:R-:W-:Y:S05]  /*0340*/  BSYNC.RECONVERGENT B0 ;  /* 0x0000000000007941 */ /* 0x000fea0003800200 */
.L_x_4:
[----:B------:R-:W-:Y:S01]  /*0350*/  IMAD.MOV.U32 R4, RZ, RZ, R8 ;  /* 0x000000ffff047224 */ /* 0x000fe200078e0008 */
[----:B------:R-:W-:Y:S06]  /*0360*/  BRA `(.L_x_5) ;  /* 0x0000000000107947 */ /* 0x000fec0003800000 */
.L_x_3:
[----:B------:R-:W-:Y:S01]  /*0370*/  FMUL.FTZ R13, R24, R11 ;  /* 0x0000000b180d7220 */ /* 0x000fe20000410000 */
[----:B------:R-:W-:-:S03]  /*0380*/  FMUL.FTZ R11, R11, 0.5 ;  /* 0x3f0000000b0b7820 */ /* 0x000fc60000410000 */
[----:B------:R-:W-:-:S04]  /*0390*/  FFMA R4, -R13, R13, R24 ;  /* 0x0000000d0d047223 */ /* 0x000fc80000000118 */
[----:B------:R-:W-:-:S07]  /*03a0*/  FFMA R4, R4, R11, R13 ;  /* 0x0000000b04047223 */ /* 0x000fce000000000d */
.L_x_5:
[----:B------:R-:W0:Y:S01]  /*03b0*/  LDCU.64 UR6, c[0x0][0x3a8] ;  /* 0x00007500ff0677ac */ /* 0x000e220008000a00 */
[----:B------:R-:W1:Y:S01]  /*03c0*/  MUFU.RCP R8, R5 ;  /* 0x0000000500087308 */ /* 0x000e620000001000 */
[----:B------:R-:W-:Y:S01]  /*03d0*/  BSSY.RECONVERGENT B0, `(.L_x_6) ;  /* 0x000000e000007945 */ /* 0x000fe20003800200 */
[----:B0-----:R-:W-:Y:S01]  /*03e0*/  FMUL R11, R2, UR7 ;  /* 0x00000007020b7c20 */ /* 0x001fe20008400000 */
[----:B-1----:R-:W-:-:S03]  /*03f0*/  FFMA R13, R8, -R5, 1 ;  /* 0x3f800000080d7423 */ /* 0x002fc60000000805 */
[----:B------:R-:W-:Y:S01]  /*0400*/  FFMA R0, R0, -UR6, -R11 ;  /* 0x8000000600007c23 */ /* 0x000fe2000800080b */
[----:B------:R-:W-:-:S03]  /*0410*/  FFMA R13, R8, R13, R8 ;  /* 0x0000000d080d7223 */ /* 0x000fc60000000008 */
[----:B------:R-:W0:Y:S01]  /*0420*/  FCHK P0, R0, R5 ;  /* 0x0000000500007302 */ /* 0x000e220000000000 */
[----:B------:R-:W-:-:S04]  /*0430*/  FFMA R2, R0, R13, RZ ;  /* 0x0000000d00027223 */ /* 0x000fc800000000ff */
[----:B------:R-:W-:-:S04]  /*0440*/  FFMA R8, R2, -R5, R0 ;  /* 0x8000000502087223 */ /* 0x000fc80000000000 */
[----:B------:R-:W-:Y:S01]  /*0450*/  FFMA R2, R13, R8, R2 ;  /* 0x000000080d027223 */ /* 0x000fe20000000002 */
[----:B0-----:R-:W-:Y:S06]  /*0460*/  @!P0 BRA `(.L_x_7) ;  /* 0x0000000000108947 */ /* 0x001fec0003800000 */
[----:B------:R-:W-:Y:S01]  /*0470*/  MOV R2, R0 ;  /* 0x0000000000027202 */ /* 0x000fe20000000f00 */
[----:B------:R-:W-:Y:S01]  /*0480*/  IMAD.MOV.U32 R0, RZ, RZ, R5 ;  /* 0x000000ffff007224 */ /* 0x000fe200078e0005 */
[----:B------:R-:W-:-:S07]  /*0490*/  MOV R8, 0x4b0 ;  /* 0x000004b000087802 */ /* 0x000fce0000000f00 */
[----:B------:R-:W-:Y:S05]  /*04a0*/  CALL.REL.NOINC `($__internal_2_$__cuda_sm3x_div_rn_noftz_f32_slowpath) ;  /* 0x0000001400707944 */ /* 0x000fea0003c00000 */
.L_x_7:
[----:B------:R-:W-:Y:S05]  /*04b0*/  BSYNC.RECONVERGENT B0 ;  /* 0x0000000000007941 */ /* 0x000fea0003800200 */
.L_x_6:
[----:B------:R-:W0:Y:S01]  /*04c0*/  MUFU.RCP R5, R4 ;  /* 0x0000000400057308 */ /* 0x000e220000001000 */
[----:B------:R-:W-:Y:S07]  /*04d0*/  BSSY.RECONVERGENT B0, `(.L_x_8) ;  /* 0x000000c000007945 */ /* 0x000fee0003800200 */
[----:B------:R-:W1:Y:S01]  /*04e0*/  FCHK P0, R2, R4 ;  /* 0x0000000402007302 */ /* 0x000e620000000000 */
[----:B0-----:R-:W-:-:S04]  /*04f0*/  FFMA R0, R5, -R4, 1 ;  /* 0x3f80000005007423 */ /* 0x001fc80000000804 */
[----:B------:R-:W-:-:S04]  /*0500*/  FFMA R5, R5, R0, R5 ;  /* 0x0000000005057223 */ /* 0x000fc80000000005 */
[----:B------:R-:W-:-:S04]  /*0510*/  FFMA R11, R5, R2, RZ ;  /* 0x00000002050b7223 */ /* 0x000fc800000000ff */
[----:B------:R-:W-:-:S04]  /*0520*/  FFMA R0, R11, -R4, R2 ;  /* 0x800000040b007223 */ /* 0x000fc80000000002 */
[----:B------:R-:W-:Y:S01]  /*0530*/  FFMA R5, R5, R0, R11 ;  /* 0x0000000005057223 */ /* 0x000fe2000000000b */
[----:B-1----:R-:W-:Y:S06]  /*0540*/  @!P0 BRA `(.L_x_9) ;  /* 0x0000000000108947 */ /* 0x002fec0003800000 */
[----:B------:R-:W-:Y:S01]  /*0550*/  IMAD.MOV.U32 R0, RZ, RZ, R4 ;  /* 0x000000ffff007224 */ /* 0x000fe200078e0004 */
[----:B------:R-:W-:-:S07]  /*0560*/  MOV R8, 0x580 ;  /* 0x0000058000087802 */ /* 0x000fce0000000f00 */
[----:B------:R-:W-:Y:S05]  /*0570*/  CALL.REL.NOINC `($__internal_2_$__cuda_sm3x_div_rn_noftz_f32_slowpath) ;  /* 0x00000014003c7944 */ /* 0x000fea0003c00000 */
[----:B------:R-:W-:-:S07]  /*0580*/  MOV R5, R2 ;  /* 0x0000000200057202 */ /* 0x000fce0000000f00 */
.L_x_9:
[----:B------:R-:W-:Y:S05]  /*0590*/  BSYNC.RECONVERGENT B0 ;  /* 0x0000000000007941 */ /* 0x000fea0003800200 */
.L_x_8:
[----:B------:R-:W0:Y:S01]  /*05a0*/  LDCU UR6, c[0x0][0x3b4] ;  /* 0x00007680ff0677ac */ /* 0x000e220008000800 */
[----:B------:R-:W1:Y:S01]  /*05b0*/  MUFU.RCP R0, |R5| ;  /* 0x4000000500007308 */ /* 0x000e620000001000 */
[----:B------:R-:W-:Y:S01]  /*05c0*/  BSSY.RECONVERGENT B0, `(.L_x_10) ;  /* 0x000000f000007945 */ /* 0x000fe20003800200 */
[----:B0-----:R-:W-:Y:S02]  /*05d0*/  IMAD.U32 R2, RZ, RZ, UR6 ;  /* 0x00000006ff027e24 */ /* 0x001fe4000f8e00ff */
[----:B-1----:R-:W-:-:S04]  /*05e0*/  FFMA R25, R0, -|R5|, 1 ;  /* 0x3f80000000197423 */ /* 0x002fc80000000c05 */
[----:B------:R-:W0:Y:S01]  /*05f0*/  FCHK P0, R2, |R5| ;  /* 0x4000000502007302 */ /* 0x000e220000000000 */
[----:B------:R-:W-:-:S04]  /*0600*/  FFMA R25, R0, R25, R0 ;  /* 0x0000001900197223 */ /* 0x000fc80000000000 */
[----:B------:R-:W-:-:S04]  /*0610*/  FFMA R0, R25, UR6, RZ ;  /* 0x0000000619007c23 */ /* 0x000fc800080000ff */
[----:B------:R-:W-:-:S04]  /*0620*/  FFMA R11, R0, -|R5|, UR6 ;  /* 0x00000006000b7e23 */ /* 0x000fc80008000c05 */
[----:B------:R-:W-:Y:S01]  /*0630*/  FFMA R25, R25, R11, R0 ;  /* 0x0000000b19197223 */ /* 0x000fe20000000000 */
[----:B0-----:R-:W-:Y:S06]  /*0640*/  @!P0 BRA `(.L_x_11) ;  /* 0x0000000000188947 */ /* 0x001fec0003800000 */
[----:B------:R-:W0:Y:S01]  /*0650*/  LDCU UR6, c[0x0][0x3b4] ;  /* 0x00007680ff0677ac */ /* 0x000e220008000800 */
[----:B------:R-:W-:Y:S01]  /*0660*/  FADD R0, |R5|, -RZ ;  /* 0x800000ff05007221 */ /* 0x000fe20000000200 */
[----:B------:R-:W-:Y:S01]  /*0670*/  MOV R8, 0x6a0 ;  /* 0x000006a000087802 */ /* 0x000fe20000000f00 */
[----:B0-----:R-:W-:-:S07]  /*0680*/  IMAD.U32 R2, RZ, RZ, UR6 ;  /* 0x00000006ff027e24 */ /* 0x001fce000f8e00ff */
[----:B------:R-:W-:Y:S05]  /*0690*/  CALL.REL.NOINC `($__internal_2_$__cuda_sm3x_div_rn_noftz_f32_slowpath) ;  /* 0x0000001000f47944 */ /* 0x000fea0003c00000 */
[----:B------:R-:W-:-:S07]  /*06a0*/  MOV R25, R2 ;  /* 0x0000000200197202 */ /* 0x000fce0000000f00 */
.L_x_11:
[----:B------:R-:W-:Y:S05]  /*06b0*/  BSYNC.RECONVERGENT B0 ;  /* 0x0000000000007941 */ /* 0x000fea0003800200 */
.L_x_10:
[----:B------:R-:W-:Y:S01]  /*06c0*/  FADD R0, -R25, R4 ;  /* 0x0000000419007221 */ /* 0x000fe20000000100 */
[----:B------:R-:W-:Y:S03]  /*06d0*/  BSSY.RECONVERGENT B0, `(.L_x_12) ;  /* 0x000000f000007945 */ /* 0x000fe60003800200 */
[----:B------:R-:W0:Y:S01]  /*06e0*/  MUFU.RCP R11, R0 ;  /* 0x00000000000b7308 */ /* 0x000e220000001000 */
[----:B------:R-:W-:-:S04]  /*06f0*/  FMUL R24, R0, R0 ;  /* 0x0000000000187220 */ /* 0x000fc80000400000 */
[----:B------:R-:W-:-:S03]  /*0700*/  FFMA R24, R9, R9, R24 ;  /* 0x0000000909187223 */ /* 0x000fc60000000018 */
[----:B------:R-:W1:Y:S01]  /*0710*/  FCHK P0, R9, R0 ;  /* 0x0000000009007302 */ /* 0x000e620000000000 */
[----:B0-----:R-:W-:-:S04]  /*0720*/  FFMA R2, -R0, R11, 1 ;  /* 0x3f80000000027423 */ /* 0x001fc8000000010b */
[----:B------:R-:W-:-:S04]  /*0730*/  FFMA R2, R11, R2, R11 ;  /* 0x000000020b027223 */ /* 0x000fc8000000000b */
[----:B------:R-:W-:-:S04]  /*0740*/  FFMA R11, R9, R2, RZ ;  /* 0x00000002090b7223 */ /* 0x000fc800000000ff */
[----:B------:R-:W-:-:S04]  /*0750*/  FFMA R8, -R0, R11, R9 ;  /* 0x0000000b00087223 */ /* 0x000fc80000000109 */
[----:B------:R-:W-:Y:S01]  /*0760*/  FFMA R8, R2, R8, R11 ;  /* 0x0000000802087223 */ /* 0x000fe2000000000b */
[----:B-1----:R-:W-:Y:S06]  /*0770*/  @!P0 BRA `(.L_x_13) ;  /* 0x0000000000108947 */ /* 0x002fec0003800000 */
[----:B------:R-:W-:Y:S01]  /*0780*/  IMAD.MOV.U32 R2, RZ, RZ, R9 ;  /* 0x000000ffff027224 */ /* 0x000fe200078e0009 */
[----:B------:R-:W-:-:S07]  /*0790*/  MOV R8, 0x7b0 ;  /* 0x000007b000087802 */ /* 0x000fce0000000f00 */
[----:B------:R-:W-:Y:S05]  /*07a0*/  CALL.REL.NOINC `($__internal_2_$__cuda_sm3x_div_rn_noftz_f32_slowpath) ;  /* 0x0000001000b07944 */ /* 0x000fea0003c00000 */
[----:B------:R-:W-:-:S07]  /*07b0*/  IMAD.MOV.U32 R8, RZ, RZ, R2 ;  /* 0x000000ffff087224 */ /* 0x000fce00078e0002 */
.L_x_13:
[----:B------:R-:W-:Y:S05]  /*07c0*/  BSYNC.RECONVERGENT B0 ;  /* 0x0000000000007941 */ /* 0x000fea0003800200 */
.L_x_12:
[----:B------:R-:W0:Y:S01]  /*07d0*/  LDCU UR6, c[0x0][0x3b4] ;  /* 0x00007680ff0677ac */ /* 0x000e220008000800 */
[----:B------:R-:W-:Y:S01]  /*07e0*/  HFMA2 R10, -RZ, RZ, 0, 5.9604644775390625e-08 ;  /* 0x00000001ff0a7431 */ /* 0x000fe200000001ff */
[----:B------:R-:W-:Y:S08]  /*07f0*/  F2F.F64.F32 R8, |R8| ;  /* 0x4000000800087310 */ /* 0x000ff00000201800 */
[----:B0-----:R-:W0:Y:S08]  /*0800*/  F2F.F64.F32 R12, UR6 ;  /* 0x00000006000c7d10 */ /* 0x001e300008201800 */
[----:B0-----:R-:W0:Y:S02]  /*0810*/  MUFU.RCP64H R11, R13 ;  /* 0x0000000d000b7308 */ /* 0x001e240000001800 */
[----:B0-----:R-:W-:-:S08]  /*0820*/  DFMA R14, -R12, R10, 1 ;  /* 0x3ff000000c0e742b */ /* 0x001fd0000000010a */
[----:B------:R-:W-:-:S08]  /*0830*/  DFMA R14, R14, R14, R14 ;  /* 0x0000000e0e0e722b */ /* 0x000fd0000000000e */
[----:B------:R-:W-:-:S08]  /*0840*/  DFMA R14, R10, R14, R10 ;  /* 0x0000000e0a0e722b */ /* 0x000fd0000000000a */
[----:B------:R-:W-:-:S08]  /*0850*/  DFMA R10, -R12, R14, 1 ;  /* 0x3ff000000c0a742b */ /* 0x000fd0000000010e */
[----:B------:R-:W-:-:S08]  /*0860*/  DFMA R10, R14, R10, R14 ;  /* 0x0000000a0e0a722b */ /* 0x000fd0000000000e */
[----:B------:R-:W-:-:S08]  /*0870*/  DMUL R14, R10, 10 ;  /* 0x402400000a0e7828 */ /* 0x000fd00000000000 */
[----:B------:R-:W-:-:S08]  /*0880*/  DFMA R16, -R12, R14, 10 ;  /* 0x402400000c10742b */ /* 0x000fd0000000010e */
[----:B------:R-:W-:-:S10]  /*0890*/  DFMA R10, R10, R16, R14 ;  /* 0x000000100a0a722b */ /* 0x000fd4000000000e */
[----:B------:R-:W-:-:S05]  /*08a0*/  FFMA R2, RZ, R13, R11 ;  /* 0x0000000dff027223 */ /* 0x000fca000000000b */
[----:B------:R-:W-:-:S13]  /*08b0*/  FSETP.GT.AND P0, PT, |R2|, 1.469367938527859385e-39, PT ;  /* 0x001000000200780b */ /* 0x000fda0003f04200 */
[----:B------:R-:W-:Y:S05]  /*08c0*/  @P0 BRA `(.L_x_14) ;  /* 0x0000000000200947 */ /* 0x000fea0003800000 */
[----:B------:R-:W-:Y:S01]  /*08d0*/  IMAD.MOV.U32 R14, RZ, RZ, R12 ;  /* 0x000000ffff0e7224 */ /* 0x000fe200078e000c */
[----:B------:R-:W-:Y:S01]  /*08e0*/  MOV R10, RZ ;  /* 0x000000ff000a7202 */ /* 0x000fe20000000f00 */
[----:B------:R-:W-:Y:S01]  /*08f0*/  IMAD.MOV.U32 R15, RZ, RZ, R13 ;  /* 0x000000ffff0f7224 */ /* 0x000fe200078e000d */
[----:B------:R-:W-:Y:S01]  /*0900*/  MOV R2, 0x930 ;  /* 0x0000093000027802 */ /* 0x000fe20000000f00 */
[----:B------:R-:W-:-:S07]  /*0910*/  IMAD.MOV.U32 R11, RZ, RZ, 0x40240000 ;  /* 0x40240000ff0b7424 */ /* 0x000fce00078e00ff */
[----:B------:R-:W-:Y:S05]  /*0920*/  CALL.REL.NOINC `($__internal_0_$__cuda_sm20_div_rn_f64_full) ;  /* 0x0000000800847944 */ /* 0x000fea0003c00000 */
[----:B------:R-:W-:Y:S01]  /*0930*/  IMAD.MOV.U32 R10, RZ, RZ, R12 ;  /* 0x000000ffff0a7224 */ /* 0x000fe200078e000c */
[----:B------:R-:W-:-:S07]  /*0940*/  MOV R11, R13 ;  /* 0x0000000d000b7202 */ /* 0x000fce0000000f00 */
.L_x_14:
[----:B------:R-:W0:Y:S01]  /*0950*/  F2F.F64.F32 R14, |R5| ;  /* 0x40000005000e7310 */ /* 0x000e220000201800 */
[----:B------:R-:W-:Y:S01]  /*0960*/  IMAD.MOV.U32 R12, RZ, RZ, 0x1 ;  /* 0x00000001ff0c7424 */ /* 0x000fe200078e00ff */
[----:B------:R-:W-:Y:S01]  /*0970*/  FSETP.GEU.AND P1, PT, |R11|, 6.5827683646048100446e-37, PT ;  /* 0x036000000b00780b */ /* 0x000fe20003f2e200 */
[----:B------:R-:W-:Y:S05]  /*0980*/  BSSY.RECONVERGENT B0, `(.L_x_15) ;  /* 0x000000f000007945 */ /* 0x000fea0003800200 */
[----:B0-----:R-:W0:Y:S02]  /*0990*/  MUFU.RCP64H R13, R15 ;  /* 0x0000000f000d7308 */ /* 0x001e240000001800 */
[----:B0-----:R-:W-:-:S08]  /*09a0*/  DFMA R16, -R14, R12, 1 ;  /* 0x3ff000000e10742b */ /* 0x001fd0000000010c */
[----:B------:R-:W-:-:S08]  /*09b0*/  DFMA R16, R16, R16, R16 ;  /* 0x000000101010722b */ /* 0x000fd00000000010 */
[----:B------:R-:W-:-:S08]  /*09c0*/  DFMA R16, R12, R16, R12 ;  /* 0x000000100c10722b */ /* 0x000fd0000000000c */
[----:B------:R-:W-:-:S08]  /*09d0*/  DFMA R12, -R14, R16, 1 ;  /* 0x3ff000000e0c742b */ /* 0x000fd00000000110 */
[----:B------:R-:W-:-:S08]  /*09e0*/  DFMA R12, R16, R12, R16 ;  /* 0x0000000c100c722b */ /* 0x000fd00000000010 */
[----:B------:R-:W-:-:S08]  /*09f0*/  DMUL R16, R12, R10 ;  /* 0x0000000a0c107228 */ /* 0x000fd00000000000 */
[----:B------:R-:W-:-:S08]  /*0a00*/  DFMA R18, -R14, R16, R10 ;  /* 0x000000100e12722b */ /* 0x000fd0000000010a */
[----:B------:R-:W-:-:S10]  /*0a10*/  DFMA R12, R12, R18, R16 ;  /* 0x000000120c0c722b */ /* 0x000fd40000000010 */
[----:B------:R-:W-:-:S05]  /*0a20*/  FFMA R2, RZ, R15, R13 ;  /* 0x0000000fff027223 */ /* 0x000fca000000000d */
[----:B------:R-:W-:-:S13]  /*0a30*/  FSETP.GT.AND P0, PT, |R2|, 1.469367938527859385e-39, PT ;  /* 0x001000000200780b */ /* 0x000fda0003f04200 */
[----:B------:R-:W-:Y:S05]  /*0a40*/  @P0 BRA P1, `(.L_x_16) ;  /* 0x0000000000080947 */ /* 0x000fea0000800000 */
[----:B------:R-:W-:-:S07]  /*0a50*/  MOV R2, 0xa70 ;  /* 0x00000a7000027802 */ /* 0x000fce0000000f00 */
[----:B------:R-:W-:Y:S05]  /*0a60*/  CALL.REL.NOINC `($__internal_0_$__cuda_sm20_div_rn_f64_full) ;  /* 0x0000000800347944 */ /* 0x000fea0003c00000 */
.L_x_16:
[----:B------:R-:W-:Y:S05]  /*0a70*/  BSYNC.RECONVERGENT B0 ;  /* 0x0000000000007941 */ /* 0x000fea0003800200 */
.L_x_15:
[----:B------:R-:W-:-:S14]  /*0a80*/  DSETP.GT.AND P0, PT, |R12|, R8, PT ;  /* 0x000000080c00722a */ /* 0x000fdc0003f04200 */
[----:B------:R-:W-:Y:S05]  /*0a90*/  @!P0 EXIT ;  /* 0x000000000000894d */ /* 0x000fea0003800000 */
[----:B------:R-:W-:Y:S01]  /*0aa0*/  VIADD R2, R24, 0xf3000000 ;  /* 0xf300000018027836 */ /* 0x000fe20000000000 */
[----:B------:R0:W1:Y:S01]  /*0ab0*/  MUFU.RSQ R11, R24 ;  /* 0x00000018000b7308 */ /* 0x0000620000001400 */
[----:B------:R-:W-:Y:S03]  /*0ac0*/  BSSY.RECONVERGENT B0, `(.L_x_17) ;  /* 0x000000b000007945 */ /* 0x000fe60003800200 */
[----:B------:R-:W-:-:S13]  /*0ad0*/  ISETP.GT.U32.AND P0, PT, R2, 0x727fffff, PT ;  /* 0x727fffff0200780c */ /* 0x000fda0003f04070 */
[----:B01----:R-:W-:Y:S05]  /*0ae0*/  @!P0 BRA `(.L_x_18) ;  /* 0x0000000000108947 */ /* 0x003fea0003800000 */
[----:B------:R-:W-:-:S07]  /*0af0*/  MOV R14, 0xb10 ;  /* 0x00000b10000e7802 */ /* 0x000fce0000000f00 */
[----:B------:R-:W-:Y:S05]  /*0b00*/  CALL.REL.NOINC `($__internal_1_$__cuda_sm20_sqrt_rn_f32_slowpath) ;  /* 0x0000000c00807944 */ /* 0x000fea0003c00000 */
[----:B------:R-:W-:Y:S01]  /*0b10*/  MOV R9, R8 ;  /* 0x0000000800097202 */ /* 0x000fe20000000f00 */
[----:B------:R-:W-:Y:S06]  /*0b20*/  BRA `(.L_x_19) ;  /* 0x0000000000107947 */ /* 0x000fec0003800000 */
.L_x_18:
[----:B------:R-:W-:Y:S01]  /*0b30*/  FMUL.FTZ R9, R24, R11 ;  /* 0x0000000b18097220 */ /* 0x000fe20000410000 */
[----:B------:R-:W-:-:S03]  /*0b40*/  FMUL.FTZ R2, R11, 0.5 ;  /* 0x3f0000000b027820 */ /* 0x000fc60000410000 */
[----:B------:R-:W-:-:S04]  /*0b50*/  FFMA R24, -R9, R9, R24 ;  /* 0x0000000909187223 */ /* 0x000fc80000000118 */
[----:B------:R-:W-:-:S07]  /*0b60*/  FFMA R9, R24, R2, R9 ;  /* 0x0000000218097223 */ /* 0x000fce0000000009 */
.L_x_19:
[----:B------:R-:W-:Y:S05]  /*0b70*/  BSYNC.RECONVERGENT B0 ;  /* 0x0000000000007941 */ /* 0x000fea0003800200 */
.L_x_17:
[----:B------:R-:W0:Y:S01]  /*0b80*/  MUFU.RCP R2, R9 ;  /* 0x0000000900027308 */ /* 0x000e220000001000 */
[----:B------:R-:W-:Y:S01]  /*0b90*/  FSETP.GT.AND P0, PT, R4, R25, PT ;  /* 0x000000190400720b */ /* 0x000fe20003f04000 */
[----:B------:R-:W-:Y:S06]  /*0ba0*/  BSSY.RECONVERGENT B0, `(.L_x_20) ;  /* 0x000000e000007945 */ /* 0x000fec0003800200 */
[----:B------:R-:W1:Y:S01]  /*0bb0*/  FCHK P1, R0, R9 ;  /* 0x0000000900007302 */ /* 0x000e620000020000 */
[----:B0-----:R-:W-:-:S04]  /*0bc0*/  FFMA R11, R2, -R9, 1 ;  /* 0x3f800000020b7423 */ /* 0x001fc80000000809 */
[----:B------:R-:W-:Y:S01]  /*0bd0*/  FFMA R11, R2, R11, R2 ;  /* 0x0000000b020b7223 */ /* 0x000fe20000000002 */
[----:B------:R-:W-:-:S03]  /*0be0*/  FSEL R2, R9, -R9, P0 ;  /* 0x8000000909027208 */ /* 0x000fc60000000000 */
[----:B------:R-:W-:Y:S02]  /*0bf0*/  FFMA R4, R0, R11, RZ ;  /* 0x0000000b00047223 */ /* 0x000fe400000000ff */
[----:B------:R-:W-:Y:S02]  /*0c00*/  FADD R25, R2, R25 ;  /* 0x0000001902197221 */ /* 0x000fe40000000000 */
[----:B------:R-:W-:-:S04]  /*0c10*/  FFMA R8, R4, -R9, R0 ;  /* 0x8000000904087223 */ /* 0x000fc80000000000 */
[----:B------:R-:W-:Y:S01]  /*0c20*/  FFMA R2, R11, R8, R4 ;  /* 0x000000080b027223 */ /* 0x000fe20000000004 */
[----:B-1----:R-:W-:Y:S06]  /*0c30*/  @!P1 BRA `(.L_x_21) ;  /* 0x0000000000109947 */ /* 0x002fec0003800000 */
[----:B------:R-:W-:Y:S01]  /*0c40*/  IMAD.MOV.U32 R2, RZ, RZ, R0 ;  /* 0x000000ffff027224 */ /* 0x000fe200078e0000 */
[----:B------:R-:W-:Y:S01]  /*0c50*/  MOV R8, 0xc80 ;  /* 0x00000c8000087802 */ /* 0x000fe20000000f00 */
[----:B------:R-:W-:-:S07]  /*0c60*/  IMAD.MOV.U32 R0, RZ, RZ, R9 ;  /* 0x000000ffff007224 */ /* 0x000fce00078e0009 */
[----:B------:R-:W-:Y:S05]  /*0c70*/  CALL.REL.NOINC `($__internal_2_$__cuda_sm3x_div_rn_noftz_f32_slowpath) ;  /* 0x0000000c007c7944 */ /* 0x000fea0003c00000 */
.L_x_21:
[----:B------:R-:W-:Y:S05]  /*0c80*/  BSYNC.RECONVERGENT B0 ;  /* 0x0000000000007941 */ /* 0x000fea0003800200 */
.L_x_20:
[----:B------:R-:W-:Y:S01]  /*0c90*/  FMUL R11, R25, R25 ;  /* 0x00000019190b7220 */ /* 0x000fe20000400000 */
[----:B------:R-:W-:Y:S01]  /*0ca0*/  FMUL R2, R2, |R5| ;  /* 0x4000000502027220 */ /* 0x000fe20000400000 */
[----:B------:R-:W-:Y:S02]  /*0cb0*/  BSSY.RECONVERGENT B0, `(.L_x_22) ;  /* 0x000000d000007945 */ /* 0x000fe40003800200 */
[----:B------:R-:W0:Y:S08]  /*0cc0*/  MUFU.RCP R0, R11 ;  /* 0x0000000b00007308 */ /* 0x000e300000001000 */
[----:B------:R-:W1:Y:S01]  /*0cd0*/  FCHK P0, R2, R11 ;  /* 0x0000000b02007302 */ /* 0x000e620000000000 */
[----:B0-----:R-:W-:-:S04]  /*0ce0*/  FFMA R9, -R11, R0, 1 ;  /* 0x3f8000000b097423 */ /* 0x001fc80000000100 */
[----:B------:R-:W-:-:S04]  /*0cf0*/  FFMA R9, R0, R9, R0 ;  /* 0x0000000900097223 */ /* 0x000fc80000000000 */
[----:B------:R-:W-:-:S04]  /*0d00*/  FFMA R0, R2, R9, RZ ;  /* 0x0000000902007223 */ /* 0x000fc800000000ff */
[----:B------:R-:W-:-:S04]  /*0d10*/  FFMA R5, -R11, R0, R2 ;  /* 0x000000000b057223 */ /* 0x000fc80000000102 */
[----:B------:R-:W-:Y:S01]  /*0d20*/  FFMA R5, R9, R5, R0 ;  /* 0x0000000509057223 */ /* 0x000fe20000000000 */
[----:B-1----:R-:W-:Y:S06]  /*0d30*/  @!P0 BRA `(.L_x_23) ;  /* 0x0000000000108947 */ /* 0x002fec0003800000 */
[----:B------:R-:W-:Y:S02]  /*0d40*/  MOV R0, R11 ;  /* 0x0000000b00007202 */ /* 0x000fe40000000f00 */
[----:B------:R-:W-:-:S07]  /*0d50*/  MOV R8, 0xd70 ;  /* 0x00000d7000087802 */ /* 0x000fce0000000f00 */
[----:B------:R-:W-:Y:S05]  /*0d60*/  CALL.REL.NOINC `($__internal_2_$__cuda_sm3x_div_rn_noftz_f32_slowpath) ;  /* 0x0000000c00407944 */ /* 0x000fea0003c00000 */
[----:B------:R-:W-:-:S07]  /*0d70*/  IMAD.MOV.U32 R5, RZ, RZ, R2 ;  /* 0x000000ffff057224 */ /* 0x000fce00078e0002 */
.L_x_23:
[----:B------:R-:W-:Y:S05]  /*0d80*/  BSYNC.RECONVERGENT B0 ;  /* 0x0000000000007941 */ /* 0x000fea0003800200 */
.L_x_22:
[----:B------:R-:W0:Y:S01]  /*0d90*/  LDC R4, c[0x0][0x3b8] ;  /* 0x0000ee00ff047b82 */ /* 0x000e220000000800 */
[----:B------:R-:W-:Y:S01]  /*0da0*/  BSSY.RECONVERGENT B0, `(.L_x_24) ;  /* 0x000000f000007945 */ /* 0x000fe20003800200 */
[----:B0-----:R-:W0:Y:S08]  /*0db0*/  MUFU.RCP R0, R4 ;  /* 0x0000000400007308 */ /* 0x001e300000001000 */
[----:B------:R-:W1:Y:S01]  /*0dc0*/  FCHK P0, R25, R4 ;  /* 0x0000000419007302 */ /* 0x000e620000000000 */
[----:B0-----:R-:W-:-:S04]  /*0dd0*/  FFMA R9, R0, -R4, 1 ;  /* 0x3f80000000097423 */ /* 0x001fc80000000804 */
[----:B------:R-:W-:-:S04]  /*0de0*/  FFMA R0, R0, R9, R0 ;  /* 0x0000000900007223 */ /* 0x000fc80000000000 */
[----:B------:R-:W-:-:S04]  /*0df0*/  FFMA R2, R25, R0, RZ ;  /* 0x0000000019027223 */ /* 0x000fc800000000ff */
[----:B------:R-:W-:-:S04]  /*0e00*/  FFMA R9, R2, -R4, R25 ;  /* 0x8000000402097223 */ /* 0x000fc80000000019 */
[----:B------:R-:W-:Y:S01]  /*0e10*/  FFMA R0, R0, R9, R2 ;  /* 0x0000000900007223 */ /* 0x000fe20000000002 */
[----:B-1----:R-:W-:Y:S06]  /*0e20*/  @!P0 BRA `(.L_x_25) ;  /* 0x0000000000188947 */ /* 0x002fec0003800000 */
[----:B------:R-:W0:Y:S01]  /*0e30*/  LDCU UR6, c[0x0][0x3b8] ;  /* 0x00007700ff0677ac */ /* 0x000e220008000800 */
[----:B------:R-:W-:Y:S01]  /*0e40*/  IMAD.MOV.U32 R2, RZ, RZ, R25 ;  /* 0x000000ffff027224 */ /* 0x000fe200078e0019 */
[----:B------:R-:W-:Y:S02]  /*0e50*/  MOV R8, 0xe80 ;  /* 0x00000e8000087802 */ /* 0x000fe40000000f00 */
[----:B0-----:R-:W-:-:S07]  /*0e60*/  MOV R0, UR6 ;  /* 0x0000000600007c02 */ /* 0x001fce0008000f00 */
[----:B------:R-:W-:Y:S05]  /*0e70*/  CALL.REL.NOINC `($__internal_2_$__cuda_sm3x_div_rn_noftz_f32_slowpath) ;  /* 0x0000000800fc7944 */ /* 0x000fea0003c00000 */
[----:B------:R-:W-:-:S07]  /*0e80*/  IMAD.MOV.U32 R0, RZ, RZ, R2 ;  /* 0x000000ffff007224 */ /* 0x000fce00078e0002 */
.L_x_25:
[----:B------:R-:W-:Y:S05]  /*0e90*/  BSYNC.RECONVERGENT B0 ;  /* 0x0000000000007941 */ /* 0x000fea0003800200 */
.L_x_24:
[----:B------:R-:W0:Y:S01]  /*0ea0*/  LDCU UR6, c[0x0][0x3bc] ;  /* 0x00007780ff0677ac */ /* 0x000e220008000800 */
[----:B------:R-:W-:Y:S01]  /*0eb0*/  BSSY.RECONVERGENT B0, `(.L_x_26) ;  /* 0x000002b000007945 */ /* 0x000fe20003800200 */
[----:B------:R-:W-:Y:S01]  /*0ec0*/  HFMA2 R9, -RZ, RZ, -0.0 , 0 ;  /* 0x80000000ff097431 */ /* 0x000fe200000001ff */
[----:B------:R-:W1:Y:S01]  /*0ed0*/  LDCU UR7, c[0x0][0x3c0] ;  /* 0x00007800ff0777ac */ /* 0x000e620008000800 */
[----:B0-----:R-:W-:-:S04]  /*0ee0*/  FADD R0, R0, -UR6 ;  /* 0x8000000600007e21 */ /* 0x001fc80008000000 */
[----:B-1----:R-:W-:Y:S01]  /*0ef0*/  FMUL R10, R0, UR7 ;  /* 0x00000007000a7c20 */ /* 0x002fe20008400000 */
[----:B------:R-:W-:-:S04]  /*0f00*/  IMAD.MOV.U32 R0, RZ, RZ, RZ ;  /* 0x000000ffff007224 */ /* 0x000fc800078e00ff */
[----:B------:R-:W-:-:S13]  /*0f10*/  FSETP.NAN.AND P0, PT, |R10|, |R10|, PT ;  /* 0x4000000a0a00720b */ /* 0x000fda0003f08200 */
[----:B------:R-:W-:Y:S05]  /*0f20*/  @P0 BRA `(.L_x_27) ;  /* 0x00000000008c0947 */ /* 0x000fea0003800000 */
[----:B------:R-:W-:Y:S01]  /*0f30*/  FSETP.GE.AND P0, PT, R10, 9.22337203685477580800e+18, PT ;  /* 0x5f0000000a00780b */ /* 0x000fe20003f06000 */
[----:B------:R-:W-:Y:S02]  /*0f40*/  IMAD.MOV.U32 R0, RZ, RZ, -0x1 ;  /* 0xffffffffff007424 */ /* 0x000fe400078e00ff */
[----:B------:R-:W-:-:S10]  /*0f50*/  IMAD.MOV.U32 R9, RZ, RZ, 0x7fffffff ;  /* 0x7fffffffff097424 */ /* 0x000fd400078e00ff */
[----:B------:R-:W-:Y:S05]  /*0f60*/  @P0 BRA `(.L_x_27) ;  /* 0x00000000007c0947 */ /* 0x000fea0003800000 */
[----:B------:R-:W-:Y:S01]  /*0f70*/  FSETP.GTU.AND P0, PT, R10, -9.22337203685477580800e+18, PT ;  /* 0xdf0000000a00780b */ /* 0x000fe20003f0c000 */
[----:B------:R-:W-:Y:S01]  /*0f80*/  IMAD.MOV.U32 R9, RZ, RZ, -0x80000000 ;  /* 0x80000000ff097424 */ /* 0x000fe200078e00ff */
[----:B------:R-:W-:-:S11]  /*0f90*/  MOV R0, RZ ;  /* 0x000000ff00007202 */ /* 0x000fd60000000f00 */
[----:B------:R-:W-:Y:S05]  /*0fa0*/  @!P0 BRA `(.L_x_27) ;  /* 0x00000000006c8947 */ /* 0x000fea0003800000 */
[----:B------:R-:W-:Y:S01]  /*0fb0*/  SHF.R.U32.HI R0, RZ, 0x17, R10 ;  /* 0x00000017ff007819 */ /* 0x000fe2000001160a */
[----:B------:R-:W-:Y:S01]  /*0fc0*/  BSSY.RECONVERGENT B1, `(.L_x_28) ;  /* 0x0000012000017945 */ /* 0x000fe20003800200 */
[----:B------:R-:W-:Y:S01]  /*0fd0*/  HFMA2 R4, -RZ, RZ, 0, 0 ;  /* 0x00000000ff047431 */ /* 0x000fe200000001ff */
[----:B------:R-:W-:Y:S02]  /*0fe0*/  CS2R R8, SRZ ;  /* 0x0000000000087805 */ /* 0x000fe4000001ff00 */
[----:B------:R-:W-:Y:S01]  /*0ff0*/  LOP3.LUT R2, R0, 0xff, RZ, 0xc0, !PT ;  /* 0x000000ff00027812 */ /* 0x000fe200078ec0ff */
[----:B------:R-:W-:-:S03]  /*1000*/  IMAD.MOV.U32 R11, RZ, RZ, RZ ;  /* 0x000000ffff0b7224 */ /* 0x000fc600078e00ff */
[----:B------:R-:W-:-:S13]  /*1010*/  ISETP.GE.U32.AND P0, PT, R2, 0x7e, PT ;  /* 0x0000007e0200780c */ /* 0x000fda0003f06070 */
[----:B------:R-:W-:Y:S05]  /*1020*/  @!P0 BRA `(.L_x_29) ;  /* 0x00000000002c8947 */ /* 0x000fea0003800000 */
[----:B------:R-:W-:Y:S01]  /*1030*/  ISETP.NE.AND P0, PT, R2, 0xbd, PT ;  /* 0x000000bd0200780c */ /* 0x000fe20003f05270 */
[----:B------:R-:W-:Y:S01]  /*1040*/  IMAD.SHL.U32 R0, R10, 0x80, RZ ;  /* 0x000000800a007824 */ /* 0x000fe200078e00ff */
[----:B------:R-:W-:-:S04]  /*1050*/  MOV R9, RZ ;  /* 0x000000ff00097202 */ /* 0x000fc80000000f00 */
[----:B------:R-:W-:-:S04]  /*1060*/  LOP3.LUT R0, R0, 0x3fffff80, RZ, 0xc0, !PT ;  /* 0x3fffff8000007812 */ /* 0x000fc800078ec0ff */
[----:B------:R-:W-:-:S03]  /*1070*/  LOP3.LUT R11, R0, 0x40000000, RZ, 0xfc, !PT ;  /* 0x40000000000b7812 */ /* 0x000fc600078efcff */
[C---:B------:R-:W-:Y:S01]  /*1080*/  @P0 VIADD R0, R2.reuse, 0xffffff83 ;  /* 0xffffff8302000836 */ /* 0x040fe20000000000 */
[----:B------:R-:W-:-:S04]  /*1090*/  @P0 IADD3 R2, PT, PT, -R2, 0xbd, RZ ;  /* 0x000000bd02020810 */ /* 0x000fc80007ffe1ff */
[--C-:B------:R-:W-:Y:S02]  /*10a0*/  @P0 SHF.L.U64.HI R0, RZ, R0, R11.reuse ;  /* 0x00000000ff000219 */ /* 0x100fe4000001020b */
[-CC-:B------:R-:W-:Y:S02]  /*10b0*/  @P0 SHF.R.U64 R9, RZ, R2.reuse, R11.reuse ;  /* 0x00000002ff090219 */ /* 0x180fe4000000120b */
[----:B------:R-:W-:Y:S02]  /*10c0*/  @P0 SHF.R.U32.HI R11, RZ, R2, R11 ;  /* 0x00000002ff0b0219 */ /* 0x000fe4000001160b */
[----:B------:R-:W-:-:S07]  /*10d0*/  @P0 SHF.R.U32.HI R4, RZ, 0x1f, R0 ;  /* 0x0000001fff040819 */ /* 0x000fce0000011600 */
.L_x_29:
[----:B------:R-:W-:Y:S05]  /*10e0*/  BSYNC.RECONVERGENT B1 ;  /* 0x0000000000017941 */ /* 0x000fea0003800200 */
.L_x_28:
[----:B------:R-:W-:-:S04]  /*10f0*/  IADD3 R0, P0, PT, R9, R4, RZ ;  /* 0x0000000409007210 */ /* 0x000fc80007f1e0ff */
[----:B------:R-:W-:Y:S01]  /*1100*/  IADD3 R9, P1, PT, RZ, -R0, RZ ;  /* 0x80000000ff097210 */ /* 0x000fe20007f3e0ff */
[----:B------:R-:W-:Y:S01]  /*1110*/  IMAD.X R2, R11, 0x1, R8, P0 ;  /* 0x000000010b027824 */ /* 0x000fe200000e0608 */
[----:B------:R-:W-:-:S03]  /*1120*/  ISETP.GE.AND P0, PT, R10, RZ, PT ;  /* 0x000000ff0a00720c */ /* 0x000fc60003f06270 */
[----:B------:R-:W-:Y:S01]  /*1130*/  IMAD.X R11, RZ, RZ, ~R2, P1 ;  /* 0x000000ffff0b7224 */ /* 0x000fe200008e0e02 */
[----:B------:R-:W-:-:S04]  /*1140*/  SEL R0, R9, R0, !P0 ;  /* 0x0000000009007207 */ /* 0x000fc80004000000 */
[----:B------:R-:W-:-:S07]  /*1150*/  SEL R9, R11, R2, !P0 ;  /* 0x000000020b097207 */ /* 0x000fce0004000000 */
.L_x_27:
[----:B------:R-:W-:Y:S05]  /*1160*/  BSYNC.RECONVERGENT B0 ;  /* 0x0000000000007941 */ /* 0x000fea0003800200 */
.L_x_26:
[----:B------:R-:W0:Y:S02]  /*1170*/  LDCU UR6, c[0x0][0x3c4] ;  /* 0x00007880ff0677ac */ /* 0x000e240008000800 */
[----:B0-----:R-:W-:-:S04]  /*1180*/  ISETP.GE.U32.AND P0, PT, R0, UR6, PT ;  /* 0x0000000600007c0c */ /* 0x001fc8000bf06070 */
[----:B------:R-:W-:-:S13]  /*1190*/  ISETP.GE.U32.AND.EX P0, PT, R9, RZ, PT, P0 ;  /* 0x000000ff0900720c */ /* 0x000fda0003f06100 */
[----:B------:R-:W-:Y:S05]  /*11a0*/  @P0 EXIT ;  /* 0x000000000000094d */ /* 0x000fea0003800000 */
[----:B------:R-:W0:Y:S02]  /*11b0*/  LDCU.64 UR6, c[0x0][0x388] ;  /* 0x00007100ff0677ac */ /* 0x000e240008000a00 */
[----:B0-----:R-:W-:-:S04]  /*11c0*/  LEA R8, P0, R0, UR6, 0x2 ;  /* 0x0000000600087c11 */ /* 0x001fc8000f8010ff */
[----:B------:R-:W-:-:S05]  /*11d0*/  LEA.HI.X R9, R0, UR7, R9, 0x2, P0 ;  /* 0x0000000700097c11 */ /* 0x000fca00080f1409 */
[----:B------:R-:W2:Y:S01]  /*11e0*/  LDG.E R2, desc[UR4][R8.64] ;  /* 0x0000000408027981 */ /* 0x000ea2000c1e1900 */
[----:B------:R-:W0:Y:S01]  /*11f0*/  MUFU.RCP R0, R5 ;  /* 0x0000000500007308 */ /* 0x000e220000001000 */
[----:B------:R-:W-:Y:S01]  /*1200*/  BSSY.RECONVERGENT B0, `(.L_x_30) ;  /* 0x000000c000007945 */ /* 0x000fe20003800200 */
[----:B0-----:R-:W-:-:S04]  /*1210*/  FFMA R11, R0, -R5, 1 ;  /* 0x3f800000000b7423 */ /* 0x001fc80000000805 */
[----:B------:R-:W-:Y:S02]  /*1220*/  FFMA R11, R0, R11, R0 ;  /* 0x0000000b000b7223 */ /* 0x000fe40000000000 */
[----:B--2---:R-:W0:Y:S02]  /*1230*/  FCHK P0, R2, R5 ;  /* 0x0000000502007302 */ /* 0x004e240000000000 */
[----:B------:R-:W-:-:S04]  /*1240*/  FFMA R0, R2, R11, RZ ;  /* 0x0000000b02007223 */ /* 0x000fc800000000ff */
[----:B------:R-:W-:-:S04]  /*1250*/  FFMA R4, R0, -R5, R2 ;  /* 0x8000000500047223 */ /* 0x000fc80000000002 */
[----:B------:R-:W-:Y:S01]  /*1260*/  FFMA R0, R11, R4, R0 ;  /* 0x000000040b007223 */ /* 0x000fe20000000000 */
[----:B0-----:R-:W-:Y:S06]  /*1270*/  @!P0 BRA `(.L_x_31) ;  /* 0x0000000000108947 */ /* 0x001fec0003800000 */
[----:B------:R-:W-:Y:S02]  /*1280*/  MOV R0, R5 ;  /* 0x0000000500007202 */ /* 0x000fe40000000f00 */
[----:B------:R-:W-:-:S07]  /*1290*/  MOV R8, 0x12b0 ;  /* 0x000012b000087802 */ /* 0x000fce0000000f00 */
[----:B------:R-:W-:Y:S05]  /*12a0*/  CALL.REL.NOINC `($__internal_2_$__cuda_sm3x_div_rn_noftz_f32_slowpath) ;  /* 0x0000000400f07944 */ /* 0x000fea0003c00000 */
[----:B------:R-:W-:-:S07]  /*12b0*/  IMAD.MOV.U32 R0, RZ, RZ, R2 ;  /* 0x000000ffff007224 */ /* 0x000fce00078e0002 */
.L_x_31:
[----:B------:R-:W-:Y:S05]  /*12c0*/  BSYNC.RECONVERGENT B0 ;  /* 0x0000000000007941 */ /* 0x000fea0003800200 */
.L_x_30:
[----:B------:R-:W0:Y:S02]  /*12d0*/  LDCU.64 UR6, c[0x0][0x380] ;  /* 0x00007000ff0677ac */ /* 0x000e240008000a00 */
[----:B0-----:R-:W-:-:S04]  /*12e0*/  LEA R2, P0, R6, UR6, 0x2 ;  /* 0x0000000606027c11 */ /* 0x001fc8000f8010ff */
[----:B------:R-:W-:-:S05]  /*12f0*/  LEA.HI.X R3, R6, UR7, R3, 0x2, P0 ;  /* 0x0000000706037c11 */ /* 0x000fca00080f1403 */
[----:B------:R-:W2:Y:S02]  /*1300*/  LDG.E R5, desc[UR4][R2.64] ;  /* 0x0000000402057981 */ /* 0x000ea4000c1e1900 */
[----:B--2---:R-:W-:-:S05]  /*1310*/  FADD R5, R5, R0 ;  /* 0x0000000005057221 */ /* 0x004fca0000000000 */
[----:B------:R-:W-:Y:S01]  /*1320*/  STG.E desc[UR4][R2.64], R5 ;  /* 0x0000000502007986 */ /* 0x000fe2000c101904 */
[----:B------:R-:W-:Y:S05]  /*1330*/  EXIT ;  /* 0x000000000000794d */ /* 0x000fea0003800000 */
        .weak           $__internal_0_$__cuda_sm20_div_rn_f64_full
        .type           $__internal_0_$__cuda_sm20_div_rn_f64_full,@function
        .size           $__internal_0_$__cuda_sm20_div_rn_f64_full,($__internal_1_$__cuda_sm20_sqrt_rn_f32_slowpath - $__internal_0_$__cuda_sm20_div_rn_f64_full)
$__internal_0_$__cuda_sm20_div_rn_f64_full:
[----:B------:R-:W-:Y:S01]  /*1340*/  FSETP.GEU.AND P2, PT, |R11|, 1.469367938527859385e-39, PT ;  /* 0x001000000b00780b */ /* 0x000fe20003f4e200 */
[----:B------:R-:W-:Y:S01]  /*1350*/  IMAD.MOV.U32 R16, RZ, RZ, R10 ;  /* 0x000000ffff107224 */ /* 0x000fe200078e000a */
[C---:B------:R-:W-:Y:S01]  /*1360*/  FSETP.GEU.AND P0, PT, |R15|.reuse, 1.469367938527859385e-39, PT ;  /* 0x001000000f00780b */ /* 0x040fe20003f0e200 */
[----:B------:R-:W-:Y:S01]  /*1370*/  BSSY.RECONVERGENT B1, `(.L_x_32) ;  /* 0x0000054000017945 */ /* 0x000fe20003800200 */
[----:B------:R-:W-:Y:S02]  /*1380*/  LOP3.LUT R12, R15, 0x800fffff, RZ, 0xc0, !PT ;  /* 0x800fffff0f0c7812 */ /* 0x000fe400078ec0ff */
[----:B------:R-:W-:Y:S02]  /*1390*/  LOP3.LUT R26, R11, 0x7ff00000, RZ, 0xc0, !PT ;  /* 0x7ff000000b1a7812 */ /* 0x000fe400078ec0ff */
[----:B------:R-:W-:Y:S01]  /*13a0*/  LOP3.LUT R13, R12, 0x3ff00000, RZ, 0xfc, !PT ;  /* 0x3ff000000c0d7812 */ /* 0x000fe200078efcff */
[----:B------:R-:W-:Y:S01]  /*13b0*/  IMAD.MOV.U32 R12, RZ, RZ, R14 ;  /* 0x000000ffff0c7224 */ /* 0x000fe200078e000e */
[----:B------:R-:W-:-:S02]  /*13c0*/  LOP3.LUT R29, R15, 0x7ff00000, RZ, 0xc0, !PT ;  /* 0x7ff000000f1d7812 */ /* 0x000fc400078ec0ff */
[----:B------:R-:W-:Y:S01]  /*13d0*/  MOV R27, 0x1ca00000 ;  /* 0x1ca00000001b7802 */ /* 0x000fe20000000f00 */
[----:B------:R-:W-:Y:S01]  /*13e0*/  @!P2 IMAD.MOV.U32 R20, RZ, RZ, RZ ;  /* 0x000000ffff14a224 */ /* 0x000fe200078e00ff */
[----:B------:R-:W-:Y:S01]  /*13f0*/  @!P2 LOP3.LUT R17, R15, 0x7ff00000, RZ, 0xc0, !PT ;  /* 0x7ff000000f11a812 */ /* 0x000fe200078ec0ff */
[----:B------:R-:W-:Y:S01]  /*1400*/  @!P0 DMUL R12, R14, 8.98846567431157953865e+307 ;  /* 0x7fe000000e0c8828 */ /* 0x000fe20000000000 */
[C---:B------:R-:W-:Y:S02]  /*1410*/  ISETP.GE.U32.AND P1, PT, R26.reuse, R29, PT ;  /* 0x0000001d1a00720c */ /* 0x040fe40003f26070 */
[----:B------:R-:W-:Y:S02]  /*1420*/  @!P2 ISETP.GE.U32.AND P3, PT, R26, R17, PT ;  /* 0x000000111a00a20c */ /* 0x000fe40003f66070 */
[C---:B------:R-:W-:Y:S01]  /*1430*/  SEL R17, R27.reuse, 0x63400000, !P1 ;  /* 0x634000001b117807 */ /* 0x040fe20004800000 */
[----:B------:R-:W0:Y:S01]  /*1440*/  MUFU.RCP64H R19, R13 ;  /* 0x0000000d00137308 */ /* 0x000e220000001800 */
[----:B------:R-:W-:-:S02]  /*1450*/  @!P2 SEL R21, R27, 0x63400000, !P3 ;  /* 0x634000001b15a807 */ /* 0x000fc40005800000 */
[--C-:B------:R-:W-:Y:S02]  /*1460*/  LOP3.LUT R17, R17, 0x800fffff, R11.reuse, 0xf8, !PT ;  /* 0x800fffff11117812 */ /* 0x100fe400078ef80b */
[----:B------:R-:W-:Y:S02]  /*1470*/  @!P2 LOP3.LUT R21, R21, 0x80000000, R11, 0xf8, !PT ;  /* 0x800000001515a812 */ /* 0x000fe400078ef80b */
[----:B------:R-:W-:Y:S02]  /*1480*/  MOV R18, 0x1 ;  /* 0x0000000100127802 */ /* 0x000fe40000000f00 */
[----:B------:R-:W-:Y:S02]  /*1490*/  @!P2 LOP3.LUT R21, R21, 0x100000, RZ, 0xfc, !PT ;  /* 0x001000001515a812 */ /* 0x000fe400078efcff */
[----:B------:R-:W-:-:S04]  /*14a0*/  @!P0 LOP3.LUT R29, R13, 0x7ff00000, RZ, 0xc0, !PT ;  /* 0x7ff000000d1d8812 */ /* 0x000fc800078ec0ff */
[----:B------:R-:W-:Y:S02]  /*14b0*/  @!P2 DFMA R16, R16, 2, -R20 ;  /* 0x400000001010a82b */ /* 0x000fe40000000814 */
[----:B0-----:R-:W-:-:S08]  /*14c0*/  DFMA R20, R18, -R12, 1 ;  /* 0x3ff000001214742b */ /* 0x001fd0000000080c */
[----:B------:R-:W-:-:S08]  /*14d0*/  DFMA R20, R20, R20, R20 ;  /* 0x000000141414722b */ /* 0x000fd00000000014 */
[----:B------:R-:W-:-:S08]  /*14e0*/  DFMA R20, R18, R20, R18 ;  /* 0x000000141214722b */ /* 0x000fd00000000012 */
[----:B------:R-:W-:-:S08]  /*14f0*/  DFMA R18, R20, -R12, 1 ;  /* 0x3ff000001412742b */ /* 0x000fd0000000080c */
[----:B------:R-:W-:-:S08]  /*1500*/  DFMA R18, R20, R18, R20 ;  /* 0x000000121412722b */ /* 0x000fd00000000014 */
[----:B------:R-:W-:-:S08]  /*1510*/  DMUL R20, R18, R16 ;  /* 0x0000001012147228 */ /* 0x000fd00000000000 */
[----:B------:R-:W-:-:S08]  /*1520*/  DFMA R22, R20, -R12, R16 ;  /* 0x8000000c1416722b */ /* 0x000fd00000000010 */
[----:B------:R-:W-:Y:S01]  /*1530*/  DFMA R22, R18, R22, R20 ;  /* 0x000000161216722b */ /* 0x000fe20000000014 */
[----:B------:R-:W-:Y:S01]  /*1540*/  IMAD.MOV.U32 R20, RZ, RZ, R26 ;  /* 0x000000ffff147224 */ /* 0x000fe200078e001a */
[----:B------:R-:W-:-:S05]  /*1550*/  @!P2 LOP3.LUT R20, R17, 0x7ff00000, RZ, 0xc0, !PT ;  /* 0x7ff000001114a812 */ /* 0x000fca00078ec0ff */
[----:B------:R-:W-:-:S05]  /*1560*/  VIADD R18, R20, 0xffffffff ;  /* 0xffffffff14127836 */ /* 0x000fca0000000000 */
[----:B------:R-:W-:Y:S02]  /*1570*/  ISETP.GT.U32.AND P0, PT, R18, 0x7feffffe, PT ;  /* 0x7feffffe1200780c */ /* 0x000fe40003f04070 */
[----:B------:R-:W-:-:S04]  /*1580*/  IADD3 R18, PT, PT, R29, -0x1, RZ ;  /* 0xffffffff1d127810 */ /* 0x000fc80007ffe0ff */
[----:B------:R-:W-:-:S13]  /*1590*/  ISETP.GT.U32.OR P0, PT, R18, 0x7feffffe, P0 ;  /* 0x7feffffe1200780c */ /* 0x000fda0000704470 */
[----:B------:R-:W-:Y:S05]  /*15a0*/  @P0 BRA `(.L_x_33) ;  /* 0x00000000006c0947 */ /* 0x000fea0003800000 */
[----:B------:R-:W-:-:S04]  /*15b0*/  LOP3.LUT R11, R15, 0x7ff00000, RZ, 0xc0, !PT ;  /* 0x7ff000000f0b7812 */ /* 0x000fc800078ec0ff */
[CC--:B------:R-:W-:Y:S02]  /*15c0*/  VIADDMNMX R10, R26.reuse, -R11.reuse, 0xb9600000, !PT ;  /* 0xb96000001a0a7446 */ /* 0x0c0fe4000780090b */
[----:B------:R-:W-:Y:S02]  /*15d0*/  ISETP.GE.U32.AND P0, PT, R26, R11, PT ;  /* 0x0000000b1a00720c */ /* 0x000fe40003f06070 */
[----:B------:R-:W-:Y:S02]  /*15e0*/  VIMNMX R10, PT, PT, R10, 0x46a00000, PT ;  /* 0x46a000000a0a7848 */ /* 0x000fe40003fe0100 */
[----:B------:R-:W-:-:S05]  /*15f0*/  SEL R27, R27, 0x63400000, !P0 ;  /* 0x634000001b1b7807 */ /* 0x000fca0004000000 */
[----:B------:R-:W-:Y:S01]  /*1600*/  IMAD.IADD R20, R10, 0x1, -R27 ;  /* 0x000000010a147824 */ /* 0x000fe200078e0a1b */
[----:B------:R-:W-:-:S03]  /*1610*/  MOV R10, RZ ;  /* 0x000000ff000a7202 */ /* 0x000fc60000000f00 */
[----:B------:R-:W-:-:S06]  /*1620*/  VIADD R11, R20, 0x7fe00000 ;  /* 0x7fe00000140b7836 */ /* 0x000fcc0000000000 */
[----:B------:R-:W-:-:S10]  /*1630*/  DMUL R18, R22, R10 ;  /* 0x0000000a16127228 */ /* 0x000fd40000000000 */
[----:B------:R-:W-:-:S13]  /*1640*/  FSETP.GTU.AND P0, PT, |R19|, 1.469367938527859385e-39, PT ;  /* 0x001000001300780b */ /* 0x000fda0003f0c200 */
[----:B------:R-:W-:Y:S05]  /*1650*/  @P0 BRA `(.L_x_34) ;  /* 0x0000000000940947 */ /* 0x000fea0003800000 */
[----:B------:R-:W-:Y:S01]  /*1660*/  DFMA R12, R22, -R12, R16 ;  /* 0x8000000c160c722b */ /* 0x000fe20000000010 */
[----:B------:R-:W-:-:S09]  /*1670*/  IMAD.MOV.U32 R10, RZ, RZ, RZ ;  /* 0x000000ffff0a7224 */ /* 0x000fd200078e00ff */
[C---:B------:R-:W-:Y:S02]  /*1680*/  FSETP.NEU.AND P0, PT, R13.reuse, RZ, PT ;  /* 0x000000ff0d00720b */ /* 0x040fe40003f0d000 */
[----:B------:R-:W-:-:S04]  /*1690*/  LOP3.LUT R15, R13, 0x80000000, R15, 0x48, !PT ;  /* 0x800000000d0f7812 */ /* 0x000fc800078e480f */
[----:B------:R-:W-:-:S07]  /*16a0*/  LOP3.LUT R11, R15, R11, RZ, 0xfc, !PT ;  /* 0x0000000b0f0b7212 */ /* 0x000fce00078efcff */
[----:B------:R-:W-:Y:S05]  /*16b0*/  @!P0 BRA `(.L_x_34) ;  /* 0x00000000007c8947 */ /* 0x000fea0003800000 */
[----:B------:R-:W-:Y:S01]  /*16c0*/  IMAD.MOV R13, RZ, RZ, -R20 ;  /* 0x000000ffff0d7224 */ /* 0x000fe200078e0a14 */
[----:B------:R-:W-:Y:S01]  /*16d0*/  MOV R12, RZ ;  /* 0x000000ff000c7202 */ /* 0x000fe20000000f00 */
[----:B------:R-:W-:-:S05]  /*16e0*/  DMUL.RP R10, R22, R10 ;  /* 0x0000000a160a7228 */ /* 0x000fca0000008000 */
[----:B------:R-:W-:-:S05]  /*16f0*/  DFMA R12, R18, -R12, R22 ;  /* 0x8000000c120c722b */ /* 0x000fca0000000016 */
[----:B------:R-:W-:Y:S02]  /*1700*/  LOP3.LUT R15, R11, R15, RZ, 0x3c, !PT ;  /* 0x0000000f0b0f7212 */ /* 0x000fe400078e3cff */
[----:B------:R-:W-:-:S04]  /*1710*/  IADD3 R12, PT, PT, -R20, -0x43300000, RZ ;  /* 0xbcd00000140c7810 */ /* 0x000fc80007ffe1ff */
[----:B------:R-:W-:-:S04]  /*1720*/  FSETP.NEU.AND P0, PT, |R13|, R12, PT ;  /* 0x0000000c0d00720b */ /* 0x000fc80003f0d200 */
[----:B------:R-:W-:Y:S02]  /*1730*/  FSEL R18, R10, R18, !P0 ;  /* 0x000000120a127208 */ /* 0x000fe40004000000 */
[----:B------:R-:W-:Y:S01]  /*1740*/  FSEL R19, R15, R19, !P0 ;  /* 0x000000130f137208 */ /* 0x000fe20004000000 */
[----:B------:R-:W-:Y:S06]  /*1750*/  BRA `(.L_x_34) ;  /* 0x0000000000547947 */ /* 0x000fec0003800000 */
.L_x_33:
[----:B------:R-:W-:-:S14]  /*1760*/  DSETP.NAN.AND P0, PT, R10, R10, PT ;  /* 0x0000000a0a00722a */ /* 0x000fdc0003f08000 */
[----:B------:R-:W-:Y:S05]  /*1770*/  @P0 BRA `(.L_x_35) ;  /* 0x0000000000440947 */ /* 0x000fea0003800000 */
[----:B------:R-:W-:-:S14]  /*1780*/  DSETP.NAN.AND P0, PT, R14, R14, PT ;  /* 0x0000000e0e00722a */ /* 0x000fdc0003f08000 */
[----:B------:R-:W-:Y:S05]  /*1790*/  @P0 BRA `(.L_x_36) ;  /* 0x0000000000300947 */ /* 0x000fea0003800000 */
[----:B------:R-:W-:Y:S01]  /*17a0*/  ISETP.NE.AND P0, PT, R20, R29, PT ;  /* 0x0000001d1400720c */ /* 0x000fe20003f05270 */
[----:B------:R-:W-:Y:S02]  /*17b0*/  IMAD.MOV.U32 R18, RZ, RZ, 0x0 ;  /* 0x00000000ff127424 */ /* 0x000fe400078e00ff */
[----:B------:R-:W-:-:S10]  /*17c0*/  IMAD.MOV.U32 R19, RZ, RZ, -0x80000 ;  /* 0xfff80000ff137424 */ /* 0x000fd400078e00ff */
[----:B------:R-:W-:Y:S05]  /*17d0*/  @!P0 BRA `(.L_x_34) ;  /* 0x0000000000348947 */ /* 0x000fea0003800000 */
[----:B------:R-:W-:Y:S02]  /*17e0*/  ISETP.NE.AND P0, PT, R20, 0x7ff00000, PT ;  /* 0x7ff000001400780c */ /* 0x000fe40003f05270 */
[----:B------:R-:W-:Y:S02]  /*17f0*/  LOP3.LUT R19, R11, 0x80000000, R15, 0x48, !PT ;  /* 0x800000000b137812 */ /* 0x000fe400078e480f */
[----:B------:R-:W-:-:S13]  /*1800*/  ISETP.EQ.OR P0, PT, R29, RZ, !P0 ;  /* 0x000000ff1d00720c */ /* 0x000fda0004702670 */
[----:B------:R-:W-:Y:S02]  /*1810*/  @P0 LOP3.LUT R10, R19, 0x7ff00000, RZ, 0xfc, !PT ;  /* 0x7ff00000130a0812 */ /* 0x000fe400078efcff */
[----:B------:R-:W-:Y:S01]  /*1820*/  @!P0 MOV R18, RZ ;  /* 0x000000ff00128202 */ /* 0x000fe20000000f00 */
[----:B------:R-:W-:Y:S02]  /*1830*/  @P0 IMAD.MOV.U32 R18, RZ, RZ, RZ ;  /* 0x000000ffff120224 */ /* 0x000fe400078e00ff */
[----:B------:R-:W-:Y:S01]  /*1840*/  @P0 IMAD.MOV.U32 R19, RZ, RZ, R10 ;  /* 0x000000ffff130224 */ /* 0x000fe200078e000a */
[----:B------:R-:W-:Y:S06]  /*1850*/  BRA `(.L_x_34) ;  /* 0x0000000000147947 */ /* 0x000fec0003800000 */
.L_x_36:
[----:B------:R-:W-:Y:S02]  /*1860*/  LOP3.LUT R19, R15, 0x80000, RZ, 0xfc, !PT ;  /* 0x000800000f137812 */ /* 0x000fe400078efcff */
[----:B------:R-:W-:Y:S01]  /*1870*/  MOV R18, R14 ;  /* 0x0000000e00127202 */ /* 0x000fe20000000f00 */
[----:B------:R-:W-:Y:S06]  /*1880*/  BRA `(.L_x_34) ;  /* 0x0000000000087947 */ /* 0x000fec0003800000 */
.L_x_35:
[----:B------:R-:W-:Y:S01]  /*1890*/  LOP3.LUT R19, R11, 0x80000, RZ, 0xfc, !PT ;  /* 0x000800000b137812 */ /* 0x000fe200078efcff */
[----:B------:R-:W-:-:S07]  /*18a0*/  IMAD.MOV.U32 R18, RZ, RZ, R10 ;  /* 0x000000ffff127224 */ /* 0x000fce00078e000a */
.L_x_34:
[----:B------:R-:W-:Y:S05]  /*18b0*/  BSYNC.RECONVERGENT B1 ;  /* 0x0000000000017941 */ /* 0x000fea0003800200 */
.L_x_32:
[----:B------:R-:W-:Y:S01]  /*18c0*/  IMAD.MOV.U32 R10, RZ, RZ, R2 ;  /* 0x000000ffff0a7224 */ /* 0x000fe200078e0002 */
[----:B------:R-:W-:Y:S01]  /*18d0*/  MOV R13, R19 ;  /* 0x00000013000d7202 */ /* 0x000fe20000000f00 */
[----:B------:R-:W-:Y:S02]  /*18e0*/  IMAD.MOV.U32 R11, RZ, RZ, 0x0 ;  /* 0x00000000ff0b7424 */ /* 0x000fe400078e00ff */
[----:B------:R-:W-:Y:S02]  /*18f0*/  IMAD.MOV.U32 R12, RZ, RZ, R18 ;  /* 0x000000ffff0c7224 */ /* 0x000fe400078e0012 */
[----:B------:R-:W-:Y:S05]  /*1900*/  RET.REL.NODEC R10 `(_Z21backprojection_kernelPfS_S_S_S_fffffffj) ;  /* 0xffffffe40abc7950 */ /* 0x000fea0003c3ffff */
        .weak           $__internal_1_$__cuda_sm20_sqrt_rn_f32_slowpath
        .type           $__internal_1_$__cuda_sm20_sqrt_rn_f32_slowpath,@function
        .size           $__internal_1_$__cuda_sm20_sqrt_rn_f32_slowpath,($__internal_2_$__cuda_sm3x_div_rn_noftz_f32_slowpath - $__internal_1_$__cuda_sm20_sqrt_rn_f32_slowpath)
$__internal_1_$__cuda_sm20_sqrt_rn_f32_slowpath:
[----:B------:R-:W-:-:S13]  /*1910*/  LOP3.LUT P0, RZ, R24, 0x7fffffff, RZ, 0xc0, !PT ;  /* 0x7fffffff18ff7812 */ /* 0x000fda000780c0ff */
[----:B------:R-:W-:Y:S01]  /*1920*/  @!P0 MOV R8, R24 ;  /* 0x0000001800088202 */ /* 0x000fe20000000f00 */
[----:B------:R-:W-:Y:S06]  /*1930*/  @!P0 BRA `(.L_x_37) ;  /* 0x0000000000408947 */ /* 0x000fec0003800000 */
[----:B------:R-:W-:-:S13]  /*1940*/  FSETP.GEU.FTZ.AND P0, PT, R24, RZ, PT ;  /* 0x000000ff1800720b */ /* 0x000fda0003f1e000 */
[----:B------:R-:W-:Y:S01]  /*1950*/  @!P0 IMAD.MOV.U32 R8, RZ, RZ, 0x7fffffff ;  /* 0x7fffffffff088424 */ /* 0x000fe200078e00ff */
[----:B------:R-:W-:Y:S06]  /*1960*/  @!P0 BRA `(.L_x_37) ;  /* 0x0000000000348947 */ /* 0x000fec0003800000 */
[----:B------:R-:W-:-:S13]  /*1970*/  FSETP.GTU.FTZ.AND P0, PT, |R24|, +INF , PT ;  /* 0x7f8000001800780b */ /* 0x000fda0003f1c200 */
[----:B------:R-:W-:Y:S01]  /*1980*/  @P0 FADD.FTZ R8, R24, 1 ;  /* 0x3f80000018080421 */ /* 0x000fe20000010000 */
[----:B------:R-:W-:Y:S06]  /*1990*/  @P0 BRA `(.L_x_37) ;  /* 0x0000000000280947 */ /* 0x000fec0003800000 */
[----:B------:R-:W-:-:S13]  /*19a0*/  FSETP.NEU.FTZ.AND P0, PT, |R24|, +INF , PT ;  /* 0x7f8000001800780b */ /* 0x000fda0003f1d200 */
[----:B------:R-:W-:-:S04]  /*19b0*/  @P0 FFMA R10, R24, 1.84467440737095516160e+19, RZ ;  /* 0x5f800000180a0823 */ /* 0x000fc800000000ff */
[----:B------:R-:W0:Y:S02]  /*19c0*/  @P0 MUFU.RSQ R11, R10 ;  /* 0x0000000a000b0308 */ /* 0x000e240000001400 */
[----:B0-----:R-:W-:Y:S01]  /*19d0*/  @P0 FMUL.FTZ R13, R10, R11 ;  /* 0x0000000b0a0d0220 */ /* 0x001fe20000410000 */
[----:B------:R-:W-:-:S03]  /*19e0*/  @P0 FMUL.FTZ R11, R11, 0.5 ;  /* 0x3f0000000b0b0820 */ /* 0x000fc60000410000 */
[----:B------:R-:W-:-:S04]  /*19f0*/  @P0 FADD.FTZ R8, -R13, -RZ ;  /* 0x800000ff0d080221 */ /* 0x000fc80000010100 */
[----:B------:R-:W-:Y:S01]  /*1a00*/  @P0 FFMA R12, R13, R8, R10 ;  /* 0x000000080d0c0223 */ /* 0x000fe2000000000a */
[----:B------:R-:W-:-:S03]  /*1a10*/  @!P0 IMAD.MOV.U32 R8, RZ, RZ, R24 ;  /* 0x000000ffff088224 */ /* 0x000fc600078e0018 */
[----:B------:R-:W-:-:S04]  /*1a20*/  @P0 FFMA R11, R12, R11, R13 ;  /* 0x0000000b0c0b0223 */ /* 0x000fc8000000000d */
[----:B------:R-:W-:-:S07]  /*1a30*/  @P0 FMUL.FTZ R8, R11, 2.3283064365386962891e-10 ;  /* 0x2f8000000b080820 */ /* 0x000fce0000410000 */
.L_x_37:
[----:B------:R-:W-:Y:S01]  /*1a40*/  MOV R10, R14 ;  /* 0x0000000e000a7202 */ /* 0x000fe20000000f00 */
[----:B------:R-:W-:-:S04]  /*1a50*/  IMAD.MOV.U32 R11, RZ, RZ, 0x0 ;  /* 0x00000000ff0b7424 */ /* 0x000fc800078e00ff */
[----:B------:R-:W-:Y:S05]  /*1a60*/  RET.REL.NODEC R10 `(_Z21backprojection_kernelPfS_S_S_S_fffffffj) ;  /* 0xffffffe40a647950 */ /* 0x000fea0003c3ffff */
        .weak           $__internal_2_$__cuda_sm3x_div_rn_noftz_f32_slowpath
        .type           $__internal_2_$__cuda_sm3x_div_rn_noftz_f32_slowpath,@function
        .size           $__internal_2_$__cuda_sm3x_div_rn_noftz_f32_slowpath,(.L_x_53 - $__internal_2_$__cuda_sm3x_div_rn_noftz_f32_slowpath)
$__internal_2_$__cuda_sm3x_div_rn_noftz_f32_slowpath:
[----:B------:R-:W-:Y:S01]  /*1a70*/  SHF.R.U32.HI R10, RZ, 0x17, R0 ;  /* 0x00000017ff0a7819 */ /* 0x000fe20000011600 */
[----:B------:R-:W-:Y:S01]  /*1a80*/  BSSY.RECONVERGENT B1, `(.L_x_38) ;  /* 0x0000063000017945 */ /* 0x000fe20003800200 */
[----:B------:R-:W-:Y:S01]  /*1a90*/  SHF.R.U32.HI R11, RZ, 0x17, R2 ;  /* 0x00000017ff0b7819 */ /* 0x000fe20000011602 */
[----:B------:R-:W-:Y:S01]  /*1aa0*/  IMAD.MOV.U32 R13, RZ, RZ, R0 ;  /* 0x000000ffff0d7224 */ /* 0x000fe200078e0000 */
[----:B------:R-:W-:Y:S02]  /*1ab0*/  LOP3.LUT R10, R10, 0xff, RZ, 0xc0, !PT ;  /* 0x000000ff0a0a7812 */ /* 0x000fe400078ec0ff */
[----:B------:R-:W-:-:S03]  /*1ac0*/  LOP3.LUT R15, R11, 0xff, RZ, 0xc0, !PT ;  /* 0x000000ff0b0f7812 */ /* 0x000fc600078ec0ff */
[----:B------:R-:W-:Y:S01]  /*1ad0*/  VIADD R14, R10, 0xffffffff ;  /* 0xffffffff0a0e7836 */ /* 0x000fe20000000000 */
[----:B------:R-:W-:-:S04]  /*1ae0*/  IADD3 R12, PT, PT, R15, -0x1, RZ ;  /* 0xffffffff0f0c7810 */ /* 0x000fc80007ffe0ff */
[----:B------:R-:W-:-:S04]  /*1af0*/  ISETP.GT.U32.AND P0, PT, R14, 0xfd, PT ;  /* 0x000000fd0e00780c */ /* 0x000fc80003f04070 */
[----:B------:R-:W-:-:S13]  /*1b00*/  ISETP.GT.U32.OR P0, PT, R12, 0xfd, P0 ;  /* 0x000000fd0c00780c */ /* 0x000fda0000704470 */
[----:B------:R-:W-:Y:S01]  /*1b10*/  @!P0 IMAD.MOV.U32 R11, RZ, RZ, RZ ;  /* 0x000000ffff0b8224 */ /* 0x000fe200078e00ff */
[----:B------:R-:W-:Y:S06]  /*1b20*/  @!P0 BRA `(.L_x_39) ;  /* 0x00000000005c8947 */ /* 0x000fec0003800000 */
[----:B------:R-:W-:Y:S02]  /*1b30*/  FSETP.GTU.FTZ.AND P0, PT, |R2|, +INF , PT ;  /* 0x7f8000000200780b */ /* 0x000fe40003f1c200 */
[----:B------:R-:W-:-:S04]  /*1b40*/  FSETP.GTU.FTZ.AND P1, PT, |R0|, +INF , PT ;  /* 0x7f8000000000780b */ /* 0x000fc80003f3c200 */
[----:B------:R-:W-:-:S13]  /*1b50*/  PLOP3.LUT P0, PT, P0, P1, PT, 0xf8, 0x8f ;  /* 0x00000000008f781c */ /* 0x000fda0000703f70 */
[----:B------:R-:W-:Y:S05]  /*1b60*/  @P0 BRA `(.L_x_40) ;  /* 0x00000004004c0947 */ /* 0x000fea0003800000 */
[----:B------:R-:W-:-:S13]  /*1b70*/  LOP3.LUT P0, RZ, R13, 0x7fffffff, R2, 0xc8, !PT ;  /* 0x7fffffff0dff7812 */ /* 0x000fda000780c802 */
[----:B------:R-:W-:Y:S05]  /*1b80*/  @!P0 BRA `(.L_x_41) ;  /* 0x00000004003c8947 */ /* 0x000fea0003800000 */
[----:B------:R-:W-:Y:S02]  /*1b90*/  FSETP.NEU.FTZ.AND P1, PT, |R2|, +INF , PT ;  /* 0x7f8000000200780b */ /* 0x000fe40003f3d200 */
[----:B------:R-:W-:Y:S02]  /*1ba0*/  FSETP.NEU.FTZ.AND P2, PT, |R0|, +INF , PT ;  /* 0x7f8000000000780b */ /* 0x000fe40003f5d200 */
[----:B------:R-:W-:-:S11]  /*1bb0*/  FSETP.NEU.FTZ.AND P0, PT, |R2|, +INF , PT ;  /* 0x7f8000000200780b */ /* 0x000fd60003f1d200 */
[----:B------:R-:W-:Y:S05]  /*1bc0*/  @!P2 BRA !P1, `(.L_x_41) ;  /* 0x00000004002ca947 */ /* 0x000fea0004800000 */
[----:B------:R-:W-:-:S04]  /*1bd0*/  LOP3.LUT P1, RZ, R2, 0x7fffffff, RZ, 0xc0, !PT ;  /* 0x7fffffff02ff7812 */ /* 0x000fc8000782c0ff */
[----:B------:R-:W-:-:S13]  /*1be0*/  PLOP3.LUT P1, PT, P2, P1, PT, 0x2f, 0xf2 ;  /* 0x0000000000f2781c */ /* 0x000fda0001722577 */
[----:B------:R-:W-:Y:S05]  /*1bf0*/  @P1 BRA `(.L_x_42) ;  /* 0x0000000400181947 */ /* 0x000fea0003800000 */
[----:B------:R-:W-:-:S04]  /*1c00*/  LOP3.LUT P1, RZ, R13, 0x7fffffff, RZ, 0xc0, !PT ;  /* 0x7fffffff0dff7812 */ /* 0x000fc8000782c0ff */
[----:B------:R-:W-:-:S13]  /*1c10*/  PLOP3.LUT P0, PT, P0, P1, PT, 0x2f, 0xf2 ;  /* 0x0000000000f2781c */ /* 0x000fda0000702577 */
[----:B------:R-:W-:Y:S05]  /*1c20*/  @P0 BRA `(.L_x_43) ;  /* 0x0000000400000947 */ /* 0x000fea0003800000 */
[----:B------:R-:W-:Y:S02]  /*1c30*/  ISETP.GE.AND P0, PT, R12, RZ, PT ;  /* 0x000000ff0c00720c */ /* 0x000fe40003f06270 */
[----:B------:R-:W-:-:S11]  /*1c40*/  ISETP.GE.AND P1, PT, R14, RZ, PT ;  /* 0x000000ff0e00720c */ /* 0x000fd60003f26270 */
[----:B------:R-:W-:Y:S01]  /*1c50*/  @P0 MOV R11, RZ ;  /* 0x000000ff000b0202 */ /* 0x000fe20000000f00 */
[----:B------:R-:W-:Y:S02]  /*1c60*/  @!P0 IMAD.MOV.U32 R11, RZ, RZ, -0x40 ;  /* 0xffffffc0ff0b8424 */ /* 0x000fe400078e00ff */
[----:B------:R-:W-:Y:S01]  /*1c70*/  @!P0 FFMA R2, R2, 1.84467440737095516160e+19, RZ ;  /* 0x5f80000002028823 */ /* 0x000fe200000000ff */
[----:B------:R-:W-:Y:S01]  /*1c80*/  @!P1 FFMA R13, R0, 1.84467440737095516160e+19, RZ ;  /* 0x5f800000000d9823 */ /* 0x000fe200000000ff */
[----:B------:R-:W-:-:S07]  /*1c90*/  @!P1 VIADD R11, R11, 0x40 ;  /* 0x000000400b0b9836 */ /* 0x000fce0000000000 */
.L_x_39:
[----:B------:R-:W-:Y:S01]  /*1ca0*/  LEA R12, R10, 0xc0800000, 0x17 ;  /* 0xc08000000a0c7811 */ /* 0x000fe200078eb8ff */
[----:B------:R-:W-:Y:S01]  /*1cb0*/  VIADD R15, R15, 0xffffff81 ;  /* 0xffffff810f0f7836 */ /* 0x000fe20000000000 */
[----:B------:R-:W-:Y:S02]  /*1cc0*/  BSSY.RECONVERGENT B2, `(.L_x_44) ;  /* 0x0000035000027945 */ /* 0x000fe40003800200 */
[----:B------:R-:W-:Y:S01]  /*1cd0*/  IADD3 R14, PT, PT, -R12, R13, RZ ;  /* 0x0000000d0c0e7210 */ /* 0x000fe20007ffe1ff */
[----:B------:R-:W-:-:S03]  /*1ce0*/  IMAD R2, R15, -0x800000, R2 ;  /* 0xff8000000f027824 */ /* 0x000fc600078e0202 */
[----:B------:R0:W1:Y:S01]  /*1cf0*/  MUFU.RCP R13, R14 ;  /* 0x0000000e000d7308 */ /* 0x0000620000001000 */
[----:B------:R-:W-:Y:S01]  /*1d00*/  FADD.FTZ R17, -R14, -RZ ;  /* 0x800000ff0e117221 */ /* 0x000fe20000010100 */
[----:B0-----:R-:W-:-:S05]  /*1d10*/  IADD3 R14, PT, PT, R15, 0x7f, -R10 ;  /* 0x0000007f0f0e7810 */ /* 0x001fca0007ffe80a */
[----:B------:R-:W-:Y:S02]  /*1d20*/  IMAD.IADD R11, R14, 0x1, R11 ;  /* 0x000000010e0b7824 */ /* 0x000fe400078e020b */
[----:B-1----:R-:W-:-:S04]  /*1d30*/  FFMA R12, R13, R17, 1 ;  /* 0x3f8000000d0c7423 */ /* 0x002fc80000000011 */
[----:B------:R-:W-:-:S04]  /*1d40*/  FFMA R13, R13, R12, R13 ;  /* 0x0000000c0d0d7223 */ /* 0x000fc8000000000d */
[----:B------:R-:W-:-:S04]  /*1d50*/  FFMA R12, R2, R13, RZ ;  /* 0x0000000d020c7223 */ /* 0x000fc800000000ff */
[----:B------:R-:W-:-:S04]  /*1d60*/  FFMA R16, R17, R12, R2 ;  /* 0x0000000c11107223 */ /* 0x000fc80000000002 */
[----:B------:R-:W-:-:S04]  /*1d70*/  FFMA R12, R13, R16, R12 ;  /* 0x000000100d0c7223 */ /* 0x000fc8000000000c */
[----:B------:R-:W-:-:S04]  /*1d80*/  FFMA R17, R17, R12, R2 ;  /* 0x0000000c11117223 */ /* 0x000fc80000000002 */
[----:B------:R-:W-:-:S05]  /*1d90*/  FFMA R2, R13, R17, R12 ;  /* 0x000000110d027223 */ /* 0x000fca000000000c */
[----:B------:R-:W-:-:S04]  /*1da0*/  SHF.R.U32.HI R10, RZ, 0x17, R2 ;  /* 0x00000017ff0a7819 */ /* 0x000fc80000011602 */
[----:B------:R-:W-:-:S04]  /*1db0*/  LOP3.LUT R10, R10, 0xff, RZ, 0xc0, !PT ;  /* 0x000000ff0a0a7812 */ /* 0x000fc800078ec0ff */
[----:B------:R-:W-:-:S05]  /*1dc0*/  IADD3 R14, PT, PT, R10, R11, RZ ;  /* 0x0000000b0a0e7210 */ /* 0x000fca0007ffe0ff */
[----:B------:R-:W-:-:S05]  /*1dd0*/  VIADD R10, R14, 0xffffffff ;  /* 0xffffffff0e0a7836 */ /* 0x000fca0000000000 */
[----:B------:R-:W-:-:S13]  /*1de0*/  ISETP.GE.U32.AND P0, PT, R10, 0xfe, PT ;  /* 0x000000fe0a00780c */ /* 0x000fda0003f06070 */
[----:B------:R-:W-:Y:S05]  /*1df0*/  @!P0 BRA `(.L_x_45) ;  /* 0x0000000000808947 */ /* 0x000fea0003800000 */
[----:B------:R-:W-:-:S13]  /*1e00*/  ISETP.GT.AND P0, PT, R14, 0xfe, PT ;  /* 0x000000fe0e00780c */ /* 0x000fda0003f04270 */
[----:B------:R-:W-:Y:S05]  /*1e10*/  @P0 BRA `(.L_x_46) ;  /* 0x00000000006c0947 */ /* 0x000fea0003800000 */
[----:B------:R-:W-:-:S13]  /*1e20*/  ISETP.GE.AND P0, PT, R14, 0x1, PT ;  /* 0x000000010e00780c */ /* 0x000fda0003f06270 */
[----:B------:R-:W-:Y:S05]  /*1e30*/  @P0 BRA `(.L_x_47) ;  /* 0x0000000000740947 */ /* 0x000fea0003800000 */
[----:B------:R-:W-:Y:S02]  /*1e40*/  ISETP.GE.AND P0, PT, R14, -0x18, PT ;  /* 0xffffffe80e00780c */ /* 0x000fe40003f06270 */
[----:B------:R-:W-:-:S11]  /*1e50*/  LOP3.LUT R2, R2, 0x80000000, RZ, 0xc0, !PT ;  /* 0x8000000002027812 */ /* 0x000fd600078ec0ff */
[----:B------:R-:W-:Y:S05]  /*1e60*/  @!P0 BRA `(.L_x_47) ;  /* 0x0000000000688947 */ /* 0x000fea0003800000 */
[CCC-:B------:R-:W-:Y:S01]  /*1e70*/  FFMA.RZ R10, R13.reuse, R17.reuse, R12.reuse ;  /* 0x000000110d0a7223 */ /* 0x1c0fe2000000c00c */
[C---:B------:R-:W-:Y:S02]  /*1e80*/  ISETP.NE.AND P2, PT, R14.reuse, RZ, PT ;  /* 0x000000ff0e00720c */ /* 0x040fe40003f45270 */
[----:B------:R-:W-:Y:S02]  /*1e90*/  ISETP.NE.AND P1, PT, R14, RZ, PT ;  /* 0x000000ff0e00720c */ /* 0x000fe40003f25270 */
[----:B------:R-:W-:Y:S01]  /*1ea0*/  LOP3.LUT R11, R10, 0x7fffff, RZ, 0xc0, !PT ;  /* 0x007fffff0a0b7812 */ /* 0x000fe200078ec0ff */
[CCC-:B------:R-:W-:Y:S01]  /*1eb0*/  FFMA.RP R10, R13.reuse, R17.reuse, R12.reuse ;  /* 0x000000110d0a7223 */ /* 0x1c0fe2000000800c */
[----:B------:R-:W-:Y:S01]  /*1ec0*/  FFMA.RM R13, R13, R17, R12 ;  /* 0x000000110d0d7223 */ /* 0x000fe2000000400c */
[C---:B------:R-:W-:Y:S01]  /*1ed0*/  VIADD R12, R14.reuse, 0x20 ;  /* 0x000000200e0c7836 */ /* 0x040fe20000000000 */
[----:B------:R-:W-:Y:S02]  /*1ee0*/  LOP3.LUT R11, R11, 0x800000, RZ, 0xfc, !PT ;  /* 0x008000000b0b7812 */ /* 0x000fe400078efcff */
[----:B------:R-:W-:-:S02]  /*1ef0*/  IADD3 R14, PT, PT, -R14, RZ, RZ ;  /* 0x000000ff0e0e7210 */ /* 0x000fc40007ffe1ff */
[----:B------:R-:W-:Y:S02]  /*1f00*/  SHF.L.U32 R12, R11, R12, RZ ;  /* 0x0000000c0b0c7219 */ /* 0x000fe400000006ff */
[----:B------:R-:W-:Y:S02]  /*1f10*/  FSETP.NEU.FTZ.AND P0, PT, R10, R13, PT ;  /* 0x0000000d0a00720b */ /* 0x000fe40003f1d000 */
[----:B------:R-:W-:Y:S02]  /*1f20*/  SEL R10, R14, RZ, P2 ;  /* 0x000000ff0e0a7207 */ /* 0x000fe40001000000 */
[----:B------:R-:W-:Y:S02]  /*1f30*/  ISETP.NE.AND P1, PT, R12, RZ, P1 ;  /* 0x000000ff0c00720c */ /* 0x000fe40000f25270 */
[----:B------:R-:W-:Y:S02]  /*1f40*/  SHF.R.U32.HI R10, RZ, R10, R11 ;  /* 0x0000000aff0a7219 */ /* 0x000fe4000001160b */
[----:B------:R-:W-:-:S02]  /*1f50*/  PLOP3.LUT P0, PT, P0, P1, PT, 0xf8, 0x8f ;  /* 0x00000000008f781c */ /* 0x000fc40000703f70 */
[----:B------:R-:W-:Y:S02]  /*1f60*/  SHF.R.U32.HI R12, RZ, 0x1, R10 ;  /* 0x00000001ff0c7819 */ /* 0x000fe4000001160a */
[----:B------:R-:W-:-:S04]  /*1f70*/  SEL R11, RZ, 0x1, !P0 ;  /* 0x00000001ff0b7807 */ /* 0x000fc80004000000 */
[----:B------:R-:W-:-:S04]  /*1f80*/  LOP3.LUT R11, R11, 0x1, R12, 0xf8, !PT ;  /* 0x000000010b0b7812 */ /* 0x000fc800078ef80c */
[----:B------:R-:W-:-:S05]  /*1f90*/  LOP3.LUT R11, R11, R10, RZ, 0xc0, !PT ;  /* 0x0000000a0b0b7212 */ /* 0x000fca00078ec0ff */
[----:B------:R-:W-:-:S05]  /*1fa0*/  IMAD.IADD R11, R12, 0x1, R11 ;  /* 0x000000010c0b7824 */ /* 0x000fca00078e020b */
[----:B------:R-:W-:Y:S01]  /*1fb0*/  LOP3.LUT R2, R11, R2, RZ, 0xfc, !PT ;  /* 0x000000020b027212 */ /* 0x000fe200078efcff */
[----:B------:R-:W-:Y:S06]  /*1fc0*/  BRA `(.L_x_47) ;  /* 0x0000000000107947 */ /* 0x000fec0003800000 */
.L_x_46:
[----:B------:R-:W-:-:S04]  /*1fd0*/  LOP3.LUT R2, R2, 0x80000000, RZ, 0xc0, !PT ;  /* 0x8000000002027812 */ /* 0x000fc800078ec0ff */
[----:B------:R-:W-:Y:S01]  /*1fe0*/  LOP3.LUT R2, R2, 0x7f800000, RZ, 0xfc, !PT ;  /* 0x7f80000002027812 */ /* 0x000fe200078efcff */
[----:B------:R-:W-:Y:S06]  /*1ff0*/  BRA `(.L_x_47) ;  /* 0x0000000000047947 */ /* 0x000fec0003800000 */
.L_x_45:
[----:B------:R-:W-:-:S07]  /*2000*/  IMAD R2, R11, 0x800000, R2 ;  /* 0x008000000b027824 */ /* 0x000fce00078e0202 */
.L_x_47:
[----:B------:R-:W-:Y:S05]  /*2010*/  BSYNC.RECONVERGENT B2 ;  /* 0x0000000000027941 */ /* 0x000fea0003800200 */
.L_x_44:
[----:B------:R-:W-:Y:S05]  /*2020*/  BRA `(.L_x_48) ;  /* 0x0000000000207947 */ /* 0x000fea0003800000 */
.L_x_43:
[----:B------:R-:W-:-:S04]  /*2030*/  LOP3.LUT R2, R13, 0x80000000, R2, 0x48, !PT ;  /* 0x800000000d027812 */ /* 0x000fc800078e4802 */
[----:B------:R-:W-:Y:S01]  /*2040*/  LOP3.LUT R2, R2, 0x7f800000, RZ, 0xfc, !PT ;  /* 0x7f80000002027812 */ /* 0x000fe200078efcff */
[----:B------:R-:W-:Y:S06]  /*2050*/  BRA `(.L_x_48) ;  /* 0x0000000000147947 */ /* 0x000fec0003800000 */
.L_x_42:
[----:B------:R-:W-:Y:S01]  /*2060*/  LOP3.LUT R2, R13, 0x80000000, R2, 0x48, !PT ;  /* 0x800000000d027812 */ /* 0x000fe200078e4802 */
[----:B------:R-:W-:Y:S06]  /*2070*/  BRA `(.L_x_48) ;  /* 0x00000000000c7947 */ /* 0x000fec0003800000 */
.L_x_41:
[----:B------:R-:W0:Y:S01]  /*2080*/  MUFU.RSQ R2, -QNAN ;  /* 0xffc0000000027908 */ /* 0x000e220000001400 */
[----:B------:R-:W-:Y:S05]  /*2090*/  BRA `(.L_x_48) ;  /* 0x0000000000047947 */ /* 0x000fea0003800000 */
.L_x_40:
[----:B------:R-:W-:-:S07]  /*20a0*/  FADD.FTZ R2, R2, R0 ;  /* 0x0000000002027221 */ /* 0x000fce0000010000 */
.L_x_48:
[----:B------:R-:W-:Y:S05]  /*20b0*/  BSYNC.RECONVERGENT B1 ;  /* 0x0000000000017941 */ /* 0x000fea0003800200 */
.L_x_38:
[----:B------:R-:W-:Y:S01]  /*20c0*/  MOV R10, R8 ;  /* 0x00000008000a7202 */ /* 0x000fe20000000f00 */
[----:B------:R-:W-:-:S04]  /*20d0*/  IMAD.MOV.U32 R11, RZ, RZ, 0x0 ;  /* 0x00000000ff0b7424 */ /* 0x000fc800078e00ff */
[----:B0-----:R-:W-:Y:S05]  /*20e0*/  RET.REL.NODEC R10 `(_Z21backprojection_kernelPfS_S_S_S_fffffffj) ;  /* 0xffffffdc0ac47950 */ /* 0x001fea0003c3ffff */
.L_x_49:
[----:B------:R-:W-:-:S00]  /*20f0*/  BRA `(.L_x_49) ;  /* 0xfffffffc00fc7947 */ /* 0x000fc0000383ffff */
[----:B------:R-:W-:-:S00]  /*2100*/  NOP ;  /* 0x0000000000007918 */ /* 0x000fc00000000000 */
[----:B------:R-:W-:-:S00]  /*2110*/  NOP ;  /* 0x0000000000007918 */ /* 0x000fc00000000000 */
[----:B------:R-:W-:-:S00]  /*2120*/  NOP ;  /* 0x0000000000007918 */ /* 0x000fc00000000000 */
[----:B------:R-:W-:-:S00]  /*2130*/  NOP ;  /* 0x0000000000007918 */ /* 0x000fc00000000000 */
[----:B------:R-:W-:-:S00]  /*2140*/  NOP ;  /* 0x0000000000007918 */ /* 0x000fc00000000000 */
[----:B------:R-:W-:-:S00]  /*2150*/  NOP ;  /* 0x0000000000007918 */ /* 0x000fc00000000000 */
[----:B------:R-:W-:-:S00]  /*2160*/  NOP ;  /* 0x0000000000007918 */ /* 0x000fc00000000000 */
[----:B------:R-:W-:-:S00]  /*2170*/  NOP ;  /* 0x0000000000007918 */ /* 0x000fc00000000000 */
.L_x_53:


//--------------------- .text._Z17init_image_kernelPf --------------------------
	.section	.text._Z17init_image_kernelPf,"ax",@progbits
	.align	128
        .global         _Z17init_image_kernelPf
        .type           _Z17init_image_kernelPf,@function
        .size           _Z17init_image_kernelPf,(.L_x_55 - _Z17init_image_kernelPf)
        .other          _Z17init_image_kernelPf,@"STO_CUDA_ENTRY STV_DEFAULT"
_Z17init_image_kernelPf:
.text._Z17init_image_kernelPf:
[----:B------:R-:W-:Y:S01]  /*0000*/  LDC R1, c[0x0][0x37c] ;  /* 0x0000df00ff017b82 */ /* 0x000fe20000000800 */
[----:B------:R-:W0:Y:S07]  /*0010*/  S2R R4, SR_TID.X ;  /* 0x0000000000047919 */ /* 0x000e2e0000002100 */
[----:B------:R-:W0:Y:S01]  /*0020*/  S2UR UR5, SR_CTAID.Y ;  /* 0x00000000000579c3 */ /* 0x000e220000002600 */
[----:B------:R-:W1:Y:S01]  /*0030*/  LDCU.64 UR8, c[0x0][0x380] ;  /* 0x00007000ff0877ac */ /* 0x000e620008000a00 */
[----:B------:R-:W-:-:S06]  /*0040*/  HFMA2 R5, -RZ, RZ, 0, 0 ;  /* 0x00000000ff057431 */ /* 0x000fcc00000001ff */
[----:B------:R-:W0:Y:S01]  /*0050*/  LDC R3, c[0x0][0x360] ;  /* 0x0000d800ff037b82 */ /* 0x000e220000000800 */
[----:B------:R-:W2:Y:S07]  /*0060*/  LDCU UR6, c[0x0][0x374] ;  /* 0x00006e80ff0677ac */ /* 0x000eae0008000800 */
[----:B------:R-:W3:Y:S01]  /*0070*/  S2UR UR4, SR_CTAID.X ;  /* 0x00000000000479c3 */ /* 0x000ee20000002500 */
[C---:B0-----:R-:W-:Y:S02]  /*0080*/  IMAD R4, R3.reuse, UR5, R4 ;  /* 0x0000000503047c24 */ /* 0x041fe4000f8e0204 */
[----:B---3--:R-:W-:Y:S01]  /*0090*/  IMAD.WIDE.U32 R2, R3, UR4, RZ ;  /* 0x0000000403027c25 */ /* 0x008fe2000f8e00ff */
[----:B------:R-:W0:Y:S03]  /*00a0*/  LDCU.64 UR4, c[0x0][0x358] ;  /* 0x00006b00ff0477ac */ /* 0x000e260008000a00 */
[----:B--2---:R-:W-:-:S02]  /*00b0*/  IMAD R7, R3, UR6, RZ ;  /* 0x0000000603077c24 */ /* 0x004fc4000f8e02ff */
[----:B------:R-:W-:-:S05]  /*00c0*/  IMAD.WIDE.U32 R2, R2, UR6, R4 ;  /* 0x0000000602027c25 */ /* 0x000fca000f8e0004 */
[----:B------:R-:W-:Y:S02]  /*00d0*/  IADD3 R3, PT, PT, R3, R7, RZ ;  /* 0x0000000703037210 */ /* 0x000fe40007ffe0ff */
[----:B-1----:R-:W-:-:S04]  /*00e0*/  LEA R4, P0, R2, UR8, 0x2 ;  /* 0x0000000802047c11 */ /* 0x002fc8000f8010ff */
[----:B------:R-:W-:-:S05]  /*00f0*/  LEA.HI.X R5, R2, UR9, R3, 0x2, P0 ;  /* 0x0000000902057c11 */ /* 0x000fca00080f1403 */
[----:B0-----:R-:W-:Y:S01]  /*0100*/  STG.E desc[UR4][R4.64], RZ ;  /* 0x000000ff04007986 */ /* 0x001fe2000c101904 */
[----:B------:R-:W-:Y:S05]  /*0110*/  EXIT ;  /* 0x000000000000794d */ /* 0x000fea0003800000 */
.L_x_50:
        /* <DEDUP_REMOVED lines=14> */
.L_x_55:


//--------------------- .nv.shared.reserved.0     --------------------------
	.section	.nv.shared.reserved.0,"aw",@nobits
	.weak		__nv_reservedSMEM_offset_0_alias
	.size		__nv_reservedSMEM_offset_0_alias, 0, 64
	.other		__nv_reservedSMEM_offset_0_alias,@"STO_CUDA_RESERVED_SHARED STV_DEFAULT"
__nv_reservedSMEM_offset_0_alias:
	.zero		0
	.zero		64


//--------------------- .nv.constant0._Z21backprojection_kernelPfS_S_S_S_fffffffj --------------------------
	.section	.nv.constant0._Z21backprojection_kernelPfS_S_S_S_fffffffj,"a",@progbits
	.sectionflags	@""
	.align	4
.nv.constant0._Z21backprojection_kernelPfS_S_S_S_fffffffj:
	.zero		968


//--------------------- .nv.constant0._Z17init_image_kernelPf --------------------------
	.section	.nv.constant0._Z17init_image_kernelPf,"a",@progbits
	.sectionflags	@""
	.align	4
.nv.constant0._Z17init_image_kernelPf:
	.zero		904


//--------------------- SYMBOLS --------------------------

	.type		.nv.reservedSmem.offset0,@object
	.size		.nv.reservedSmem.offset0,0x4
